# CuTe-DSL kernel — source=fa4 family=fa4_fwd_sm100
# config = {"dtype": "Float8E4M3FN", "causal": false, "use_2cta": true, "q_stage": 1, "head_dim": 192, "head_dim_v": 128}


// ===== COMPILED SASS (sm_100a) =====

	.target	sm_100a

	.elftype	@"ET_EXEC"


//--------------------- .note.nv.tkinfo           --------------------------
	.section	.note.nv.tkinfo,"",@"SHT_NOTE"
	.sectionflags	@"SHF_NOTE_NV_TKINFO"
	.tkinfo
        /*0018*/ 	.word	0x00000081
        /*0030*/ 	.string	""
        /*0030*/ 	.string	"ptxas"
        /*0030*/ 	.string	"Cuda compilation tools, release 12.9, V12.9.83"
        /*0030*/ 	.string	"Build system must define TOOLS_VERSION_EXTENDED"
        /*0030*/ 	.string	"-O 3 -arch sm_100a "



//--------------------- .note.nv.cuver            --------------------------
	.section	.note.nv.cuver,"",@"SHT_NOTE"
	.sectionflags	@"SHF_NOTE_NV_CUVER"
        /*0018*/ 	.short	0x0001
        /*001a*/ 	.short	0x0064
        /*001c*/ 	.short	0x0001
        /*001e*/ 	.short	0x0000
        /*0020*/ 	.short	0x0001
        /*0022*/ 	.short	0x0000


//--------------------- .nv.info                  --------------------------
	.section	.nv.info,"",@"SHT_CUDA_INFO"
	.align	4


	//----- nvinfo : EIATTR_REGCOUNT
	.align		4
        /*0000*/ 	.byte	0x04, 0x2f
        /*0002*/ 	.short	(.L_6 - .L_5)
	.align		4
.L_5:
        /*0004*/ 	.word	index@(kernel_cutlass_kernel_flash_attncuteflash_fwd_sm100FlashAttentionForwardSm100_object_at__tensor0000o19211101213_tensor0000o19211101213_tensor0000o12810111213_tensor0000o12811101213_tensor_0)
        /*0008*/ 	.word	0x00000080


	//----- nvinfo : EIATTR_FRAME_SIZE
	.align		4
.L_6:
        /*000c*/ 	.byte	0x04, 0x11
        /*000e*/ 	.short	(.L_8 - .L_7)
	.align		4
.L_7:
        /*0010*/ 	.word	index@($__internal_2_$__cuda_sm10x_tcgen05_guardrail_trap_unallocated_columns_being_dealloced)
        /*0014*/ 	.word	0x00000000


	//----- nvinfo : EIATTR_FRAME_SIZE
	.align		4
.L_8:
        /*0018*/ 	.byte	0x04, 0x11
        /*001a*/ 	.short	(.L_10 - .L_9)
	.align		4
.L_9:
        /*001c*/ 	.word	index@($__internal_1_$__cuda_sm10x_tcgen05_guardrail_trap_phase_invalid_during_alloc)
        /*0020*/ 	.word	0x00000000


	//----- nvinfo : EIATTR_FRAME_SIZE
	.align		4
.L_10:
        /*0024*/ 	.byte	0x04, 0x11
        /*0026*/ 	.short	(.L_12 - .L_11)
	.align		4
.L_11:
        /*0028*/ 	.word	index@($__internal_0_$__cuda_sm10x_tcgen05_guardrail_trap_col_being_dealloced_not_returned_by_alloc)
        /*002c*/ 	.word	0x00000000


	//----- nvinfo : EIATTR_FRAME_SIZE
	.align		4
.L_12:
        /*0030*/ 	.byte	0x04, 0x11
        /*0032*/ 	.short	(.L_14 - .L_13)
	.align		4
.L_13:
        /*0034*/ 	.word	index@(kernel_cutlass_kernel_flash_attncuteflash_fwd_sm100FlashAttentionForwardSm100_object_at__tensor0000o19211101213_tensor0000o19211101213_tensor0000o12810111213_tensor0000o12811101213_tensor_0)
        /*0038*/ 	.word	0x00000000


	//----- nvinfo : EIATTR_MIN_STACK_SIZE
	.align		4
.L_14:
        /*003c*/ 	.byte	0x04, 0x12
        /*003e*/ 	.short	(.L_16 - .L_15)
	.align		4
.L_15:
        /*0040*/ 	.word	index@(kernel_cutlass_kernel_flash_attncuteflash_fwd_sm100FlashAttentionForwardSm100_object_at__tensor0000o19211101213_tensor0000o19211101213_tensor0000o12810111213_tensor0000o12811101213_tensor_0)
        /*0044*/ 	.word	0x00000000
.L_16:


//--------------------- .nv.info.kernel_cutlass_kernel_flash_attncuteflash_fwd_sm100FlashAttentionForwardSm100_object_at__tensor0000o19211101213_tensor0000o19211101213_tensor0000o12810111213_tensor0000o12811101213_tensor_0 --------------------------
	.section	.nv.info.kernel_cutlass_kernel_flash_attncuteflash_fwd_sm100FlashAttentionForwardSm100_object_at__tensor0000o19211101213_tensor0000o19211101213_tensor0000o12810111213_tensor0000o12811101213_tensor_0,"",@"SHT_CUDA_INFO"
	.sectionflags	@""
	.align	4


	//----- nvinfo : EIATTR_CUDA_API_VERSION
	.align		4
        /*0000*/ 	.byte	0x04, 0x37
        /*0002*/ 	.short	(.L_18 - .L_17)
.L_17:
        /*0004*/ 	.word	0x00000081


	//----- nvinfo : EIATTR_KPARAM_INFO
	.align		4
.L_18:
        /*0008*/ 	.byte	0x04, 0x17
        /*000a*/ 	.short	(.L_20 - .L_19)
.L_19:
        /*000c*/ 	.word	0x00000000
        /*0010*/ 	.short	0x0011
        /*0012*/ 	.short	0x02a8
        /*0014*/ 	.byte	0x00, 0xf0, 0x11, 0x00


	//----- nvinfo : EIATTR_KPARAM_INFO
	.align		4
.L_20:
        /*0018*/ 	.byte	0x04, 0x17
        /*001a*/ 	.short	(.L_22 - .L_21)
.L_21:
        /*001c*/ 	.word	0x00000000
        /*0020*/ 	.short	0x0010
        /*0022*/ 	.short	0x029c
        /*0024*/ 	.byte	0x00, 0xf0, 0x31, 0x00


	//----- nvinfo : EIATTR_KPARAM_INFO
	.align		4
.L_22:
        /*0028*/ 	.byte	0x04, 0x17
        /*002a*/ 	.short	(.L_24 - .L_23)
.L_23:
        /*002c*/ 	.word	0x00000000
        /*0030*/ 	.short	0x000f
        /*0032*/ 	.short	0x0298
        /*0034*/ 	.byte	0x00, 0xf0, 0x11, 0x00


	//----- nvinfo : EIATTR_KPARAM_INFO
	.align		4
.L_24:
        /*0038*/ 	.byte	0x04, 0x17
        /*003a*/ 	.short	(.L_26 - .L_25)
.L_25:
        /*003c*/ 	.word	0x00000000
        /*0040*/ 	.short	0x000e
        /*0042*/ 	.short	0x0294
        /*0044*/ 	.byte	0x00, 0xf0, 0x11, 0x00


	//----- nvinfo : EIATTR_KPARAM_INFO
	.align		4
.L_26:
        /*0048*/ 	.byte	0x04, 0x17
        /*004a*/ 	.short	(.L_28 - .L_27)
.L_27:
        /*004c*/ 	.word	0x00000000
        /*0050*/ 	.short	0x000d
        /*0052*/ 	.short	0x0290
        /*0054*/ 	.byte	0x00, 0xf0, 0x11, 0x00


	//----- nvinfo : EIATTR_KPARAM_INFO
	.align		4
.L_28:
        /*0058*/ 	.byte	0x04, 0x17
        /*005a*/ 	.short	(.L_30 - .L_29)
.L_29:
        /*005c*/ 	.word	0x00000000
        /*0060*/ 	.short	0x000c
        /*0062*/ 	.short	0x028c
        /*0064*/ 	.byte	0x00, 0xf0, 0x11, 0x00


	//----- nvinfo : EIATTR_KPARAM_INFO
	.align		4
.L_30:
        /*0068*/ 	.byte	0x04, 0x17
        /*006a*/ 	.short	(.L_32 - .L_31)
.L_31:
        /*006c*/ 	.word	0x00000000
        /*0070*/ 	.short	0x000b
        /*0072*/ 	.short	0x0287
        /*0074*/ 	.byte	0x00, 0xf0, 0x0d, 0x00


	//----- nvinfo : EIATTR_KPARAM_INFO
	.align		4
.L_32:
        /*0078*/ 	.byte	0x04, 0x17
        /*007a*/ 	.short	(.L_34 - .L_33)
.L_33:
        /*007c*/ 	.word	0x00000000
        /*0080*/ 	.short	0x000a
        /*0082*/ 	.short	0x0284
        /*0084*/ 	.byte	0x00, 0xf0, 0x0d, 0x00


	//----- nvinfo : EIATTR_KPARAM_INFO
	.align		4
.L_34:
        /*0088*/ 	.byte	0x04, 0x17
        /*008a*/ 	.short	(.L_36 - .L_35)
.L_35:
        /*008c*/ 	.word	0x00000000
        /*0090*/ 	.short	0x0009
        /*0092*/ 	.short	0x0280
        /*0094*/ 	.byte	0x00, 0xf0, 0x11, 0x00


	//----- nvinfo : EIATTR_KPARAM_INFO
	.align		4
.L_36:
        /*0098*/ 	.byte	0x04, 0x17
        /*009a*/ 	.short	(.L_38 - .L_37)
.L_37:
        /*009c*/ 	.word	0x00000000
        /*00a0*/ 	.short	0x0008
        /*00a2*/ 	.short	0x0200
        /*00a4*/ 	.byte	0x00, 0xf0, 0x01, 0x02


	//----- nvinfo : EIATTR_KPARAM_INFO
	.align		4
.L_38:
        /*00a8*/ 	.byte	0x04, 0x17
        /*00aa*/ 	.short	(.L_40 - .L_39)
.L_39:
        /*00ac*/ 	.word	0x00000000
        /*00b0*/ 	.short	0x0007
        /*00b2*/ 	.short	0x0180
        /*00b4*/ 	.byte	0x00, 0xf0, 0x01, 0x02


	//----- nvinfo : EIATTR_KPARAM_INFO
	.align		4
.L_40:
        /*00b8*/ 	.byte	0x04, 0x17
        /*00ba*/ 	.short	(.L_42 - .L_41)
.L_41:
        /*00bc*/ 	.word	0x00000000
        /*00c0*/ 	.short	0x0006
        /*00c2*/ 	.short	0x0100
        /*00c4*/ 	.byte	0x00, 0xf0, 0x01, 0x02


	//----- nvinfo : EIATTR_KPARAM_INFO
	.align		4
.L_42:
        /*00c8*/ 	.byte	0x04, 0x17
        /*00ca*/ 	.short	(.L_44 - .L_43)
.L_43:
        /*00cc*/ 	.word	0x00000000
        /*00d0*/ 	.short	0x0005
        /*00d2*/ 	.short	0x0080
        /*00d4*/ 	.byte	0x00, 0xf0, 0x01, 0x02


	//----- nvinfo : EIATTR_KPARAM_INFO
	.align		4
.L_44:
        /*00d8*/ 	.byte	0x04, 0x17
        /*00da*/ 	.short	(.L_46 - .L_45)
.L_45:
        /*00dc*/ 	.word	0x00000000
        /*00e0*/ 	.short	0x0004
        /*00e2*/ 	.short	0x0030
        /*00e4*/ 	.byte	0x00, 0xf0, 0xa1, 0x00


	//----- nvinfo : EIATTR_KPARAM_INFO
	.align		4
.L_46:
        /*00e8*/ 	.byte	0x04, 0x17
        /*00ea*/ 	.short	(.L_48 - .L_47)
.L_47:
        /*00ec*/ 	.word	0x00000000
        /*00f0*/ 	.short	0x0003
        /*00f2*/ 	.short	0x0024
        /*00f4*/ 	.byte	0x00, 0xf0, 0x31, 0x00


	//----- nvinfo : EIATTR_KPARAM_INFO
	.align		4
.L_48:
        /*00f8*/ 	.byte	0x04, 0x17
        /*00fa*/ 	.short	(.L_50 - .L_49)
.L_49:
        /*00fc*/ 	.word	0x00000000
        /*0100*/ 	.short	0x0002
        /*0102*/ 	.short	0x0018
        /*0104*/ 	.byte	0x00, 0xf0, 0x31, 0x00


	//----- nvinfo : EIATTR_KPARAM_INFO
	.align		4
.L_50:
        /*0108*/ 	.byte	0x04, 0x17
        /*010a*/ 	.short	(.L_52 - .L_51)
.L_51:
        /*010c*/ 	.word	0x00000000
        /*0110*/ 	.short	0x0001
        /*0112*/ 	.short	0x000c
        /*0114*/ 	.byte	0x00, 0xf0, 0x31, 0x00


	//----- nvinfo : EIATTR_KPARAM_INFO
	.align		4
.L_52:
        /*0118*/ 	.byte	0x04, 0x17
        /*011a*/ 	.short	(.L_54 - .L_53)
.L_53:
        /*011c*/ 	.word	0x00000000
        /*0120*/ 	.short	0x0000
        /*0122*/ 	.short	0x0000
        /*0124*/ 	.byte	0x00, 0xf0, 0x31, 0x00


	//----- nvinfo : EIATTR_AT_ENTRY_FRAGMENTS
	.align		4
.L_54:
        /*0128*/ 	.byte	0x04, 0x4f
        /*012a*/ 	.short	(.L_56 - .L_55)


	//   ....[0]....
.L_55:
        /*012c*/ 	.word	0x00000004


	//   ....[1]....
        /*0130*/ 	.word	0x00000005


	//----- nvinfo : EIATTR_RESERVED_SMEM_USED
	.align		4
.L_56:
        /*0134*/ 	.byte	0x01, 0x41
	.zero		2


	//----- nvinfo : EIATTR_SPARSE_MMA_MASK
	.align		4
        /*0138*/ 	.byte	0x03, 0x50
        /*013a*/ 	.short	0x0000


	//----- nvinfo : EIATTR_TCGEN05_2CTA_USED
	.align		4
        /*013c*/ 	.byte	0x01, 0x52
	.zero		2


	//----- nvinfo : EIATTR_MAXREG_COUNT
	.align		4
        /*0140*/ 	.byte	0x03, 0x1b
        /*0142*/ 	.short	0x0080


	//----- nvinfo : EIATTR_NUM_BARRIERS
	.align		4
        /*0144*/ 	.byte	0x02, 0x4c
        /*0146*/ 	.byte	0x10
	.zero		1


	//----- nvinfo : EIATTR_INT_WARP_WIDE_INSTR_OFFSETS
	.align		4
        /*0148*/ 	.byte	0x04, 0x31
        /*014a*/ 	.short	(.L_58 - .L_57)


	//   ....[0]....
.L_57:
        /*014c*/ 	.word	0x00004220


	//   ....[1]....
        /*0150*/ 	.word	0x00004260


	//----- nvinfo : EIATTR_COOP_GROUP_MASK_REGIDS
	.align		4
.L_58:
        /*0154*/ 	.byte	0x04, 0x29
        /*0156*/ 	.short	(.L_60 - .L_59)


	//   ....[0]....
.L_59:
        /*0158*/ 	.word	0xffffffff


	//   ....[1]....
        /*015c*/ 	.word	0xffffffff


	//   ....[2]....
        /*0160*/ 	.word	0xffffffff


	//   ....[3]....
        /*0164*/ 	.word	0xffffffff


	//   ....[4]....
        /*0168*/ 	.word	0xffffffff


	//   ....[5]....
        /*016c*/ 	.word	0xffffffff


	//   ....[6]....
        /*0170*/ 	.word	0xffffffff


	//   ....[7]....
        /*0174*/ 	.word	0xffffffff


	//   ....[8]....
        /*0178*/ 	.word	0xffffffff


	//----- nvinfo : EIATTR_COOP_GROUP_INSTR_OFFSETS
	.align		4
.L_60:
        /*017c*/ 	.byte	0x04, 0x28
        /*017e*/ 	.short	(.L_62 - .L_61)


	//   ....[0]....
.L_61:
        /*0180*/ 	.word	0x00000920


	//   ....[1]....
        /*0184*/ 	.word	0x00002850


	//   ....[2]....
        /*0188*/ 	.word	0x00002e60


	//   ....[3]....
        /*018c*/ 	.word	0x00002f20


	//   ....[4]....
        /*0190*/ 	.word	0x000040c0


	//   ....[5]....
        /*0194*/ 	.word	0x00004310


	//   ....[6]....
        /*0198*/ 	.word	0x00006f40


	//   ....[7]....
        /*019c*/ 	.word	0x00008ef0


	//   ....[8]....
        /*01a0*/ 	.word	0x00009950


	//----- nvinfo : EIATTR_REG_RECONFIG
	.align		4
.L_62:
        /*01a4*/ 	.byte	0x01, 0x54
	.zero		2


	//----- nvinfo : EIATTR_VRC_CTA_INIT_COUNT
	.align		4
        /*01a8*/ 	.byte	0x02, 0x4a
        /*01aa*/ 	.byte	0x80
	.zero		1


	//----- nvinfo : EIATTR_MBARRIER_INSTR_OFFSETS
	.align		4
        /*01ac*/ 	.byte	0x04, 0x39
        /*01ae*/ 	.short	(.L_64 - .L_63)


	//   ....[0]....
.L_63:
        /*01b0*/ 	.word	0x00000380
        /*01b4*/ 	.word	0x000000ff
        /*01b8*/ 	.word	0x00000180
        /*01bc*/ 	.short	0x0100
        /*01be*/ 	.byte	0x07
	.zero		1


	//   ....[1]....
        /*01c0*/ 	.word	0x000003c0
        /*01c4*/ 	.word	0x000000ff
        /*01c8*/ 	.word	0x00000000
        /*01cc*/ 	.short	0x0100
        /*01ce*/ 	.byte	0x06
	.zero		1


	//   ....[2]....
        /*01d0*/ 	.word	0x000003d0
        /*01d4*/ 	.word	0x000000ff
        /*01d8*/ 	.word	0x00000008
        /*01dc*/ 	.short	0x0100
        /*01de*/ 	.byte	0x06
	.zero		1


	//   ....[3]....
        /*01e0*/ 	.word	0x000004a0
        /*01e4*/ 	.word	0x000000ff
        /*01e8*/ 	.word	0x00000010
        /*01ec*/ 	.short	0x0100
        /*01ee*/ 	.byte	0x06
	.zero		1


	//   ....[4]....
        /*01f0*/ 	.word	0x000004b0
        /*01f4*/ 	.word	0x000000ff
        /*01f8*/ 	.word	0x00000018
        /*01fc*/ 	.short	0x0100
        /*01fe*/ 	.byte	0x06
	.zero		1


	//   ....[5]....
        /*0200*/ 	.word	0x000004c0
        /*0204*/ 	.word	0x000000ff
        /*0208*/ 	.word	0x00000020
        /*020c*/ 	.short	0x0100
        /*020e*/ 	.byte	0x06
	.zero		1


	//   ....[6]....
        /*0210*/ 	.word	0x000004d0
        /*0214*/ 	.word	0x000000ff
        /*0218*/ 	.word	0x00000028
        /*021c*/ 	.short	0x0100
        /*021e*/ 	.byte	0x06
	.zero		1


	//   ....[7]....
        /*0220*/ 	.word	0x000004e0
        /*0224*/ 	.word	0x000000ff
        /*0228*/ 	.word	0x00000030
        /*022c*/ 	.short	0x0100
        /*022e*/ 	.byte	0x06
	.zero		1


	//   ....[8]....
        /*0230*/ 	.word	0x000004f0
        /*0234*/ 	.word	0x000000ff
        /*0238*/ 	.word	0x00000038
        /*023c*/ 	.short	0x0100
        /*023e*/ 	.byte	0x06
	.zero		1


	//   ....[9]....
        /*0240*/ 	.word	0x00000500
        /*0244*/ 	.word	0x000000ff
        /*0248*/ 	.word	0x00000040
        /*024c*/ 	.short	0x0100
        /*024e*/ 	.byte	0x06
	.zero		1


	//   ....[10]....
        /*0250*/ 	.word	0x00000510
        /*0254*/ 	.word	0x000000ff
        /*0258*/ 	.word	0x00000048
        /*025c*/ 	.short	0x0100
        /*025e*/ 	.byte	0x06
	.zero		1


	//   ....[11]....
        /*0260*/ 	.word	0x00000520
        /*0264*/ 	.word	0x000000ff
        /*0268*/ 	.word	0x00000050
        /*026c*/ 	.short	0x0100
        /*026e*/ 	.byte	0x06
	.zero		1


	//   ....[12]....
        /*0270*/ 	.word	0x00000530
        /*0274*/ 	.word	0x000000ff
        /*0278*/ 	.word	0x00000058
        /*027c*/ 	.short	0x0100
        /*027e*/ 	.byte	0x06
	.zero		1


	//   ....[13]....
        /*0280*/ 	.word	0x00000540
        /*0284*/ 	.word	0x000000ff
        /*0288*/ 	.word	0x00000060
        /*028c*/ 	.short	0x0100
        /*028e*/ 	.byte	0x06
	.zero		1


	//   ....[14]....
        /*0290*/ 	.word	0x00000550
        /*0294*/ 	.word	0x000000ff
        /*0298*/ 	.word	0x00000068
        /*029c*/ 	.short	0x0100
        /*029e*/ 	.byte	0x06
	.zero		1


	//   ....[15]....
        /*02a0*/ 	.word	0x00000560
        /*02a4*/ 	.word	0x000000ff
        /*02a8*/ 	.word	0x00000070
        /*02ac*/ 	.short	0x0100
        /*02ae*/ 	.byte	0x06
	.zero		1


	//   ....[16]....
        /*02b0*/ 	.word	0x00000570
        /*02b4*/ 	.word	0x000000ff
        /*02b8*/ 	.word	0x00000078
        /*02bc*/ 	.short	0x0100
        /*02be*/ 	.byte	0x06
	.zero		1


	//   ....[17]....
        /*02c0*/ 	.word	0x00000580
        /*02c4*/ 	.word	0x000000ff
        /*02c8*/ 	.word	0x00000080
        /*02cc*/ 	.short	0x0100
        /*02ce*/ 	.byte	0x06
	.zero		1


	//   ....[18]....
        /*02d0*/ 	.word	0x00000590
        /*02d4*/ 	.word	0x000000ff
        /*02d8*/ 	.word	0x00000088
        /*02dc*/ 	.short	0x0100
        /*02de*/ 	.byte	0x06
	.zero		1


	//   ....[19]....
        /*02e0*/ 	.word	0x000005a0
        /*02e4*/ 	.word	0x000000ff
        /*02e8*/ 	.word	0x00000090
        /*02ec*/ 	.short	0x0100
        /*02ee*/ 	.byte	0x06
	.zero		1


	//   ....[20]....
        /*02f0*/ 	.word	0x000005b0
        /*02f4*/ 	.word	0x000000ff
        /*02f8*/ 	.word	0x00000098
        /*02fc*/ 	.short	0x0100
        /*02fe*/ 	.byte	0x06
	.zero		1


	//   ....[21]....
        /*0300*/ 	.word	0x000005c0
        /*0304*/ 	.word	0x000000ff
        /*0308*/ 	.word	0x000000a0
        /*030c*/ 	.short	0x0100
        /*030e*/ 	.byte	0x06
	.zero		1


	//   ....[22]....
        /*0310*/ 	.word	0x000005d0
        /*0314*/ 	.word	0x000000ff
        /*0318*/ 	.word	0x000000a8
        /*031c*/ 	.short	0x0100
        /*031e*/ 	.byte	0x06
	.zero		1


	//   ....[23]....
        /*0320*/ 	.word	0x000005e0
        /*0324*/ 	.word	0x000000ff
        /*0328*/ 	.word	0x000000b0
        /*032c*/ 	.short	0x0100
        /*032e*/ 	.byte	0x06
	.zero		1


	//   ....[24]....
        /*0330*/ 	.word	0x000005f0
        /*0334*/ 	.word	0x000000ff
        /*0338*/ 	.word	0x000000b8
        /*033c*/ 	.short	0x0100
        /*033e*/ 	.byte	0x06
	.zero		1


	//   ....[25]....
        /*0340*/ 	.word	0x00000600
        /*0344*/ 	.word	0x000000ff
        /*0348*/ 	.word	0x000000c0
        /*034c*/ 	.short	0x0100
        /*034e*/ 	.byte	0x06
	.zero		1


	//   ....[26]....
        /*0350*/ 	.word	0x00000610
        /*0354*/ 	.word	0x000000ff
        /*0358*/ 	.word	0x000000c8
        /*035c*/ 	.short	0x0100
        /*035e*/ 	.byte	0x06
	.zero		1


	//   ....[27]....
        /*0360*/ 	.word	0x00000620
        /*0364*/ 	.word	0x000000ff
        /*0368*/ 	.word	0x000000d0
        /*036c*/ 	.short	0x0100
        /*036e*/ 	.byte	0x06
	.zero		1


	//   ....[28]....
        /*0370*/ 	.word	0x00000630
        /*0374*/ 	.word	0x000000ff
        /*0378*/ 	.word	0x000000d8
        /*037c*/ 	.short	0x0100
        /*037e*/ 	.byte	0x06
	.zero		1


	//   ....[29]....
        /*0380*/ 	.word	0x00000640
        /*0384*/ 	.word	0x000000ff
        /*0388*/ 	.word	0x000000e0
        /*038c*/ 	.short	0x0100
        /*038e*/ 	.byte	0x06
	.zero		1


	//   ....[30]....
        /*0390*/ 	.word	0x00000650
        /*0394*/ 	.word	0x000000ff
        /*0398*/ 	.word	0x000000e8
        /*039c*/ 	.short	0x0100
        /*039e*/ 	.byte	0x06
	.zero		1


	//   ....[31]....
        /*03a0*/ 	.word	0x00000660
        /*03a4*/ 	.word	0x000000ff
        /*03a8*/ 	.word	0x000000f0
        /*03ac*/ 	.short	0x0100
        /*03ae*/ 	.byte	0x06
	.zero		1


	//   ....[32]....
        /*03b0*/ 	.word	0x00000670
        /*03b4*/ 	.word	0x000000ff
        /*03b8*/ 	.word	0x000000f8
        /*03bc*/ 	.short	0x0100
        /*03be*/ 	.byte	0x06
	.zero		1


	//   ....[33]....
        /*03c0*/ 	.word	0x00000680
        /*03c4*/ 	.word	0x000000ff
        /*03c8*/ 	.word	0x00000100
        /*03cc*/ 	.short	0x0100
        /*03ce*/ 	.byte	0x06
	.zero		1


	//   ....[34]....
        /*03d0*/ 	.word	0x00000690
        /*03d4*/ 	.word	0x000000ff
        /*03d8*/ 	.word	0x00000108
        /*03dc*/ 	.short	0x0100
        /*03de*/ 	.byte	0x06
	.zero		1


	//   ....[35]....
        /*03e0*/ 	.word	0x000006a0
        /*03e4*/ 	.word	0x000000ff
        /*03e8*/ 	.word	0x00000110
        /*03ec*/ 	.short	0x0100
        /*03ee*/ 	.byte	0x06
	.zero		1


	//   ....[36]....
        /*03f0*/ 	.word	0x000006b0
        /*03f4*/ 	.word	0x000000ff
        /*03f8*/ 	.word	0x00000118
        /*03fc*/ 	.short	0x0100
        /*03fe*/ 	.byte	0x06
	.zero		1


	//   ....[37]....
        /*0400*/ 	.word	0x00000850
        /*0404*/ 	.word	0x000000ff
        /*0408*/ 	.word	0x00000120
        /*040c*/ 	.short	0x0100
        /*040e*/ 	.byte	0x07
	.zero		1


	//   ....[38]....
        /*0410*/ 	.word	0x00000860
        /*0414*/ 	.word	0x000000ff
        /*0418*/ 	.word	0x00000128
        /*041c*/ 	.short	0x0100
        /*041e*/ 	.byte	0x07
	.zero		1


	//   ....[39]....
        /*0420*/ 	.word	0x00000870
        /*0424*/ 	.word	0x000000ff
        /*0428*/ 	.word	0x00000130
        /*042c*/ 	.short	0x0100
        /*042e*/ 	.byte	0x07
	.zero		1


	//   ....[40]....
        /*0430*/ 	.word	0x00000880
        /*0434*/ 	.word	0x000000ff
        /*0438*/ 	.word	0x00000138
        /*043c*/ 	.short	0x0100
        /*043e*/ 	.byte	0x07
	.zero		1


	//   ....[41]....
        /*0440*/ 	.word	0x00000890
        /*0444*/ 	.word	0x000000ff
        /*0448*/ 	.word	0x00000140
        /*044c*/ 	.short	0x0100
        /*044e*/ 	.byte	0x07
	.zero		1


	//   ....[42]....
        /*0450*/ 	.word	0x000008a0
        /*0454*/ 	.word	0x000000ff
        /*0458*/ 	.word	0x00000148
        /*045c*/ 	.short	0x0100
        /*045e*/ 	.byte	0x07
	.zero		1


	//   ....[43]....
        /*0460*/ 	.word	0x000008b0
        /*0464*/ 	.word	0x000000ff
        /*0468*/ 	.word	0x00000150
        /*046c*/ 	.short	0x0100
        /*046e*/ 	.byte	0x07
	.zero		1


	//   ....[44]....
        /*0470*/ 	.word	0x000008c0
        /*0474*/ 	.word	0x000000ff
        /*0478*/ 	.word	0x00000158
        /*047c*/ 	.short	0x0100
        /*047e*/ 	.byte	0x07
	.zero		1


	//   ....[45]....
        /*0480*/ 	.word	0x00000d50
        /*0484*/ 	.word	0x000000ff
        /*0488*/ 	.word	0x00000090
        /*048c*/ 	.short	0x010a
        /*048e*/ 	.byte	0x04
	.zero		1


	//   ....[46]....
        /*0490*/ 	.word	0x000010e0
        /*0494*/ 	.word	0x000000ff
        /*0498*/ 	.word	0x00000008
        /*049c*/ 	.short	0x010a
        /*049e*/ 	.byte	0x04
	.zero		1


	//   ....[47]....
        /*04a0*/ 	.word	0x00001330
        /*04a4*/ 	.word	0x000000ff
        /*04a8*/ 	.word	0x00000098
        /*04ac*/ 	.short	0x010a
        /*04ae*/ 	.byte	0x04
	.zero		1


	//   ....[48]....
        /*04b0*/ 	.word	0x000016b0
        /*04b4*/ 	.word	0x000000ff
        /*04b8*/ 	.word	0x00000090
        /*04bc*/ 	.short	0x010a
        /*04be*/ 	.byte	0x05
	.zero		1


	//   ....[49]....
        /*04c0*/ 	.word	0x000018f0
        /*04c4*/ 	.word	0x000000ff
        /*04c8*/ 	.word	0x00000090
        /*04cc*/ 	.short	0x010a
        /*04ce*/ 	.byte	0x11
	.zero		1


	//   ....[50]....
        /*04d0*/ 	.word	0x00001a00
        /*04d4*/ 	.word	0x000000ff
        /*04d8*/ 	.word	0x00000090
        /*04dc*/ 	.short	0x010a
        /*04de*/ 	.byte	0x28
	.zero		1


	//   ....[51]....
        /*04e0*/ 	.word	0x00001c10
        /*04e4*/ 	.word	0x000000ff
        /*04e8*/ 	.word	0x00000090
        /*04ec*/ 	.short	0x010a
        /*04ee*/ 	.byte	0x05
	.zero		1


	//   ....[52]....
        /*04f0*/ 	.word	0x00001e10
        /*04f4*/ 	.word	0x000000ff
        /*04f8*/ 	.word	0x00000090
        /*04fc*/ 	.short	0x010a
        /*04fe*/ 	.byte	0x08
	.zero		1


	//   ....[53]....
        /*0500*/ 	.word	0x00002170
        /*0504*/ 	.word	0x000000ff
        /*0508*/ 	.word	0x00000090
        /*050c*/ 	.short	0x010a
        /*050e*/ 	.byte	0x26
	.zero		1


	//   ....[54]....
        /*0510*/ 	.word	0x00002650
        /*0514*/ 	.word	0x000000ff
        /*0518*/ 	.word	0x00000090
        /*051c*/ 	.short	0x010a
        /*051e*/ 	.byte	0x05
	.zero		1


	//   ....[55]....
        /*0520*/ 	.word	0x000026c0
        /*0524*/ 	.word	0x000000ff
        /*0528*/ 	.word	0x00000008
        /*052c*/ 	.short	0x010a
        /*052e*/ 	.byte	0x04
	.zero		1


	//   ....[56]....
        /*0530*/ 	.word	0x00002730
        /*0534*/ 	.word	0x000000ff
        /*0538*/ 	.word	0x00000008
        /*053c*/ 	.short	0x010a
        /*053e*/ 	.byte	0x04
	.zero		1


	//   ....[57]....
        /*0540*/ 	.word	0x00002810
        /*0544*/ 	.word	0x000000ff
        /*0548*/ 	.word	0x00000180
        /*054c*/ 	.short	0x0100
        /*054e*/ 	.byte	0x05
	.zero		1


	//   ....[58]....
        /*0550*/ 	.word	0x00002ad0
        /*0554*/ 	.word	0x0000000c
        /*0558*/ 	.word	0x00000000
        /*055c*/ 	.short	0x010a
        /*055e*/ 	.byte	0xff
	.zero		1


	//   ....[59]....
        /*0560*/ 	.word	0x00002af0
        /*0564*/ 	.word	0x0000000c
        /*0568*/ 	.word	0x00000000
        /*056c*/ 	.short	0x010a
        /*056e*/ 	.byte	0xff
	.zero		1


	//   ....[60]....
        /*0570*/ 	.word	0x00002cd0
        /*0574*/ 	.word	0x00000008
        /*0578*/ 	.word	0x00000000
        /*057c*/ 	.short	0x010a
        /*057e*/ 	.byte	0xff
	.zero		1


	//   ....[61]....
        /*0580*/ 	.word	0x00002cf0
        /*0584*/ 	.word	0x00000008
        /*0588*/ 	.word	0x00000000
        /*058c*/ 	.short	0x010a
        /*058e*/ 	.byte	0xff
	.zero		1


	//   ....[62]....
        /*0590*/ 	.word	0x00002de0
        /*0594*/ 	.word	0x00000008
        /*0598*/ 	.word	0x00000000
        /*059c*/ 	.short	0x0101
        /*059e*/ 	.byte	0xff
	.zero		1


	//   ....[63]....
        /*05a0*/ 	.word	0x00002f50
        /*05a4*/ 	.word	0x000000ff
        /*05a8*/ 	.word	0x00000000
        /*05ac*/ 	.short	0x010a
        /*05ae*/ 	.byte	0x04
	.zero		1


	//   ....[64]....
        /*05b0*/ 	.word	0x00002f70
        /*05b4*/ 	.word	0x000000ff
        /*05b8*/ 	.word	0x00000010
        /*05bc*/ 	.short	0x010a
        /*05be*/ 	.byte	0x04
	.zero		1


	//   ....[65]....
        /*05c0*/ 	.word	0x00003630
        /*05c4*/ 	.word	0x000000ff
        /*05c8*/ 	.word	0x00000010
        /*05cc*/ 	.short	0x010a
        /*05ce*/ 	.byte	0x12
	.zero		1


	//   ....[66]....
        /*05d0*/ 	.word	0x00003660
        /*05d4*/ 	.word	0x000000ff
        /*05d8*/ 	.word	0x00000118
        /*05dc*/ 	.short	0x010a
        /*05de*/ 	.byte	0x04
	.zero		1


	//   ....[67]....
        /*05e0*/ 	.word	0x00003810
        /*05e4*/ 	.word	0x000000ff
        /*05e8*/ 	.word	0x00000120
        /*05ec*/ 	.short	0x010a
        /*05ee*/ 	.byte	0x04
	.zero		1


	//   ....[68]....
        /*05f0*/ 	.word	0x00003930
        /*05f4*/ 	.word	0x000000ff
        /*05f8*/ 	.word	0x00000010
        /*05fc*/ 	.short	0x010a
        /*05fe*/ 	.byte	0x1e
	.zero		1


	//   ....[69]....
        /*0600*/ 	.word	0x00003c60
        /*0604*/ 	.word	0x000000ff
        /*0608*/ 	.word	0x00000010
        /*060c*/ 	.short	0x010a
        /*060e*/ 	.byte	0x07
	.zero		1


	//   ....[70]....
        /*0610*/ 	.word	0x00003c80
        /*0614*/ 	.word	0x000000ff
        /*0618*/ 	.word	0x00000118
        /*061c*/ 	.short	0x010a
        /*061e*/ 	.byte	0x04
	.zero		1


	//   ....[71]....
        /*0620*/ 	.word	0x00003ed0
        /*0624*/ 	.word	0x000000ff
        /*0628*/ 	.word	0x00000120
        /*062c*/ 	.short	0x010a
        /*062e*/ 	.byte	0x04
	.zero		1


	//   ....[72]....
        /*0630*/ 	.word	0x00004090
        /*0634*/ 	.word	0x000000ff
        /*0638*/ 	.word	0x00000000
        /*063c*/ 	.short	0x0101
        /*063e*/ 	.byte	0x06
	.zero		1


	//   ....[73]....
        /*0640*/ 	.word	0x000040a0
        /*0644*/ 	.word	0x000000ff
        /*0648*/ 	.word	0x00000180
        /*064c*/ 	.short	0x010a
        /*064e*/ 	.byte	0x04
	.zero		1


	//   ....[74]....
        /*0650*/ 	.word	0x00004400
        /*0654*/ 	.word	0x000000ff
        /*0658*/ 	.word	0x00000180
        /*065c*/ 	.short	0x0100
        /*065e*/ 	.byte	0x05
	.zero		1


	//   ....[75]....
        /*0660*/ 	.word	0x00004520
        /*0664*/ 	.word	0x000000ff
        /*0668*/ 	.word	0x00000150
        /*066c*/ 	.short	0x010a
        /*066e*/ 	.byte	0x04
	.zero		1


	//   ....[76]....
        /*0670*/ 	.word	0x00004580
        /*0674*/ 	.word	0x000000ff
        /*0678*/ 	.word	0x00000158
        /*067c*/ 	.short	0x0101
        /*067e*/ 	.byte	0x04
	.zero		1


	//   ....[77]....
        /*0680*/ 	.word	0x00004650
        /*0684*/ 	.word	0x000000ff
        /*0688*/ 	.word	0x00000148
        /*068c*/ 	.short	0x010a
        /*068e*/ 	.byte	0x07
	.zero		1


	//   ....[78]....
        /*0690*/ 	.word	0x00004670
        /*0694*/ 	.word	0x000000ff
        /*0698*/ 	.word	0x00000110
        /*069c*/ 	.short	0x010a
        /*069e*/ 	.byte	0x07
	.zero		1


	//   ....[79]....
        /*06a0*/ 	.word	0x00006ca0
        /*06a4*/ 	.word	0x000000ff
        /*06a8*/ 	.word	0x00000000
        /*06ac*/ 	.short	0x0101
        /*06ae*/ 	.byte	0x08
	.zero		1


	//   ....[80]....
        /*06b0*/ 	.word	0x00006f50
        /*06b4*/ 	.word	0x000000ff
        /*06b8*/ 	.word	0x00000000
        /*06bc*/ 	.short	0x0101
        /*06be*/ 	.byte	0x05
	.zero		1


	//   ....[81]....
        /*06c0*/ 	.word	0x00006f70
        /*06c4*/ 	.word	0x000000ff
        /*06c8*/ 	.word	0x00000148
        /*06cc*/ 	.short	0x010a
        /*06ce*/ 	.byte	0x07
	.zero		1


	//   ....[82]....
        /*06d0*/ 	.word	0x00007080
        /*06d4*/ 	.word	0x000000ff
        /*06d8*/ 	.word	0x00000110
        /*06dc*/ 	.short	0x010a
        /*06de*/ 	.byte	0x07
	.zero		1


	//   ....[83]....
        /*06e0*/ 	.word	0x00008ec0
        /*06e4*/ 	.word	0x000000ff
        /*06e8*/ 	.word	0x00000000
        /*06ec*/ 	.short	0x0101
        /*06ee*/ 	.byte	0x08
	.zero		1


	//   ....[84]....
        /*06f0*/ 	.word	0x00008f00
        /*06f4*/ 	.word	0x000000ff
        /*06f8*/ 	.word	0x00000000
        /*06fc*/ 	.short	0x0101
        /*06fe*/ 	.byte	0x06
	.zero		1


	//   ....[85]....
        /*0700*/ 	.word	0x00008f10
        /*0704*/ 	.word	0x000000ff
        /*0708*/ 	.word	0x00000148
        /*070c*/ 	.short	0x010a
        /*070e*/ 	.byte	0x07
	.zero		1


	//   ....[86]....
        /*0710*/ 	.word	0x00009460
        /*0714*/ 	.word	0x000000ff
        /*0718*/ 	.word	0x00000148
        /*071c*/ 	.short	0x010a
        /*071e*/ 	.byte	0x04
	.zero		1


	//   ....[87]....
        /*0720*/ 	.word	0x00009540
        /*0724*/ 	.word	0x000000ff
        /*0728*/ 	.word	0x00000180
        /*072c*/ 	.short	0x0100
        /*072e*/ 	.byte	0x05
	.zero		1


	//   ....[88]....
        /*0730*/ 	.word	0x00009640
        /*0734*/ 	.word	0x000000ff
        /*0738*/ 	.word	0x00000180
        /*073c*/ 	.short	0x0100
        /*073e*/ 	.byte	0x05
	.zero		1


	//   ....[89]....
        /*0740*/ 	.word	0x000097d0
        /*0744*/ 	.word	0x000000ff
        /*0748*/ 	.word	0x00000000
        /*074c*/ 	.short	0x0101
        /*074e*/ 	.byte	0x0e
	.zero		1


	//   ....[90]....
        /*0750*/ 	.word	0x000098e0
        /*0754*/ 	.word	0x000000ff
        /*0758*/ 	.word	0x00000148
        /*075c*/ 	.short	0x0101
        /*075e*/ 	.byte	0x08
	.zero		1


	//   ....[91]....
        /*0760*/ 	.word	0x00009eb0
        /*0764*/ 	.word	0x000000ff
        /*0768*/ 	.word	0x00000000
        /*076c*/ 	.short	0x0101
        /*076e*/ 	.byte	0x0e
	.zero		1


	//   ....[92]....
        /*0770*/ 	.word	0x00009ee0
        /*0774*/ 	.word	0x000000ff
        /*0778*/ 	.word	0x00000148
        /*077c*/ 	.short	0x0101
        /*077e*/ 	.byte	0x08
	.zero		1


	//   ....[93]....
        /*0780*/ 	.word	0x00009f50
        /*0784*/ 	.word	0x000000ff
        /*0788*/ 	.word	0x00000148
        /*078c*/ 	.short	0x0101
        /*078e*/ 	.byte	0x08
	.zero		1


	//   ....[94]....
        /*0790*/ 	.word	0x00009f60
        /*0794*/ 	.word	0x000000ff
        /*0798*/ 	.word	0x00000130
        /*079c*/ 	.short	0x010a
        /*079e*/ 	.byte	0x08
	.zero		1


	//   ....[95]....
        /*07a0*/ 	.word	0x00009f80
        /*07a4*/ 	.word	0x000000ff
        /*07a8*/ 	.word	0x00000158
        /*07ac*/ 	.short	0x010a
        /*07ae*/ 	.byte	0x08
	.zero		1


	//   ....[96]....
        /*07b0*/ 	.word	0x0000ac60
        /*07b4*/ 	.word	0x000000ff
        /*07b8*/ 	.word	0x00000000
        /*07bc*/ 	.short	0x0101
        /*07be*/ 	.byte	0x0e
	.zero		1


	//   ....[97]....
        /*07c0*/ 	.word	0x0000ac70
        /*07c4*/ 	.word	0x000000ff
        /*07c8*/ 	.word	0x00000150
        /*07cc*/ 	.short	0x0101
        /*07ce*/ 	.byte	0x08
	.zero		1


	//   ....[98]....
        /*07d0*/ 	.word	0x0000ade0
        /*07d4*/ 	.word	0x000000ff
        /*07d8*/ 	.word	0x00000158
        /*07dc*/ 	.short	0x010a
        /*07de*/ 	.byte	0x08
	.zero		1


	//   ....[99]....
        /*07e0*/ 	.word	0x0000aec0
        /*07e4*/ 	.word	0x000000ff
        /*07e8*/ 	.word	0x00000180
        /*07ec*/ 	.short	0x0100
        /*07ee*/ 	.byte	0x05
	.zero		1


	//   ....[100]....
        /*07f0*/ 	.word	0x0000afa0
        /*07f4*/ 	.word	0x000000ff
        /*07f8*/ 	.word	0x00000180
        /*07fc*/ 	.short	0x0100
        /*07fe*/ 	.byte	0x05
	.zero		1


	//   ....[101]....
        /*0800*/ 	.word	0x0000b010
        /*0804*/ 	.word	0x00000002
        /*0808*/ 	.word	0x00000090
        /*080c*/ 	.short	0x010a
        /*080e*/ 	.byte	0xff
	.zero		1


	//   ....[102]....
        /*0810*/ 	.word	0x0000b090
        /*0814*/ 	.word	0x00000002
        /*0818*/ 	.word	0x00000008
        /*081c*/ 	.short	0x010a
        /*081e*/ 	.byte	0xff
	.zero		1


	//   ....[103]....
        /*0820*/ 	.word	0x0000b110
        /*0824*/ 	.word	0x00000002
        /*0828*/ 	.word	0x00000098
        /*082c*/ 	.short	0x010a
        /*082e*/ 	.byte	0xff
	.zero		1


	//   ....[104]....
        /*0830*/ 	.word	0x0000b180
        /*0834*/ 	.word	0x00000002
        /*0838*/ 	.word	0x00000090
        /*083c*/ 	.short	0x010a
        /*083e*/ 	.byte	0xff
	.zero		1


	//   ....[105]....
        /*0840*/ 	.word	0x0000b200
        /*0844*/ 	.word	0x00000002
        /*0848*/ 	.word	0x00000090
        /*084c*/ 	.short	0x010a
        /*084e*/ 	.byte	0xff
	.zero		1


	//   ....[106]....
        /*0850*/ 	.word	0x0000b280
        /*0854*/ 	.word	0x00000002
        /*0858*/ 	.word	0x00000090
        /*085c*/ 	.short	0x010a
        /*085e*/ 	.byte	0xff
	.zero		1


	//   ....[107]....
        /*0860*/ 	.word	0x0000b300
        /*0864*/ 	.word	0x00000002
        /*0868*/ 	.word	0x00000090
        /*086c*/ 	.short	0x010a
        /*086e*/ 	.byte	0xff
	.zero		1


	//   ....[108]....
        /*0870*/ 	.word	0x0000b370
        /*0874*/ 	.word	0x00000002
        /*0878*/ 	.word	0x00000090
        /*087c*/ 	.short	0x010a
        /*087e*/ 	.byte	0xff
	.zero		1


	//   ....[109]....
        /*0880*/ 	.word	0x0000b3e0
        /*0884*/ 	.word	0x00000002
        /*0888*/ 	.word	0x00000090
        /*088c*/ 	.short	0x010a
        /*088e*/ 	.byte	0xff
	.zero		1


	//   ....[110]....
        /*0890*/ 	.word	0x0000b450
        /*0894*/ 	.word	0x00000002
        /*0898*/ 	.word	0x00000090
        /*089c*/ 	.short	0x010a
        /*089e*/ 	.byte	0xff
	.zero		1


	//   ....[111]....
        /*08a0*/ 	.word	0x0000b4b0
        /*08a4*/ 	.word	0x00000002
        /*08a8*/ 	.word	0x00000008
        /*08ac*/ 	.short	0x010a
        /*08ae*/ 	.byte	0xff
	.zero		1


	//   ....[112]....
        /*08b0*/ 	.word	0x0000b510
        /*08b4*/ 	.word	0x00000002
        /*08b8*/ 	.word	0x00000008
        /*08bc*/ 	.short	0x010a
        /*08be*/ 	.byte	0xff
	.zero		1


	//   ....[113]....
        /*08c0*/ 	.word	0x0000b570
        /*08c4*/ 	.word	0x0000000c
        /*08c8*/ 	.word	0x00000000
        /*08cc*/ 	.short	0x010a
        /*08ce*/ 	.byte	0xff
	.zero		1


	//   ....[114]....
        /*08d0*/ 	.word	0x0000b5d0
        /*08d4*/ 	.word	0x00000008
        /*08d8*/ 	.word	0x00000000
        /*08dc*/ 	.short	0x010a
        /*08de*/ 	.byte	0xff
	.zero		1


	//   ....[115]....
        /*08e0*/ 	.word	0x0000b630
        /*08e4*/ 	.word	0x00000002
        /*08e8*/ 	.word	0x00000000
        /*08ec*/ 	.short	0x010a
        /*08ee*/ 	.byte	0xff
	.zero		1


	//   ....[116]....
        /*08f0*/ 	.word	0x0000b690
        /*08f4*/ 	.word	0x00000002
        /*08f8*/ 	.word	0x00000010
        /*08fc*/ 	.short	0x010a
        /*08fe*/ 	.byte	0xff
	.zero		1


	//   ....[117]....
        /*0900*/ 	.word	0x0000b700
        /*0904*/ 	.word	0x00000009
        /*0908*/ 	.word	0x00000010
        /*090c*/ 	.short	0x010a
        /*090e*/ 	.byte	0xff
	.zero		1


	//   ....[118]....
        /*0910*/ 	.word	0x0000b770
        /*0914*/ 	.word	0x00000009
        /*0918*/ 	.word	0x00000118
        /*091c*/ 	.short	0x010a
        /*091e*/ 	.byte	0xff
	.zero		1


	//   ....[119]....
        /*0920*/ 	.word	0x0000b7e0
        /*0924*/ 	.word	0x00000009
        /*0928*/ 	.word	0x00000120
        /*092c*/ 	.short	0x010a
        /*092e*/ 	.byte	0xff
	.zero		1


	//   ....[120]....
        /*0930*/ 	.word	0x0000b850
        /*0934*/ 	.word	0x00000009
        /*0938*/ 	.word	0x00000010
        /*093c*/ 	.short	0x010a
        /*093e*/ 	.byte	0xff
	.zero		1


	//   ....[121]....
        /*0940*/ 	.word	0x0000b8c0
        /*0944*/ 	.word	0x00000002
        /*0948*/ 	.word	0x00000010
        /*094c*/ 	.short	0x010a
        /*094e*/ 	.byte	0xff
	.zero		1


	//   ....[122]....
        /*0950*/ 	.word	0x0000b930
        /*0954*/ 	.word	0x00000003
        /*0958*/ 	.word	0x00000118
        /*095c*/ 	.short	0x010a
        /*095e*/ 	.byte	0xff
	.zero		1


	//   ....[123]....
        /*0960*/ 	.word	0x0000b9a0
        /*0964*/ 	.word	0x00000002
        /*0968*/ 	.word	0x00000120
        /*096c*/ 	.short	0x010a
        /*096e*/ 	.byte	0xff
	.zero		1


	//   ....[124]....
        /*0970*/ 	.word	0x0000ba00
        /*0974*/ 	.word	0x00000003
        /*0978*/ 	.word	0x00000180
        /*097c*/ 	.short	0x010a
        /*097e*/ 	.byte	0xff
	.zero		1


	//   ....[125]....
        /*0980*/ 	.word	0x0000ba60
        /*0984*/ 	.word	0x00000002
        /*0988*/ 	.word	0x00000150
        /*098c*/ 	.short	0x010a
        /*098e*/ 	.byte	0xff
	.zero		1


	//   ....[126]....
        /*0990*/ 	.word	0x0000bae0
        /*0994*/ 	.word	0x00000002
        /*0998*/ 	.word	0x00000148
        /*099c*/ 	.short	0x010a
        /*099e*/ 	.byte	0xff
	.zero		1


	//   ....[127]....
        /*09a0*/ 	.word	0x0000bb40
        /*09a4*/ 	.word	0x00000003
        /*09a8*/ 	.word	0x00000110
        /*09ac*/ 	.short	0x010a
        /*09ae*/ 	.byte	0xff
	.zero		1


	//   ....[128]....
        /*09b0*/ 	.word	0x0000bba0
        /*09b4*/ 	.word	0x00000004
        /*09b8*/ 	.word	0x00000148
        /*09bc*/ 	.short	0x010a
        /*09be*/ 	.byte	0xff
	.zero		1


	//   ....[129]....
        /*09c0*/ 	.word	0x0000bc10
        /*09c4*/ 	.word	0x00000004
        /*09c8*/ 	.word	0x00000110
        /*09cc*/ 	.short	0x010a
        /*09ce*/ 	.byte	0xff
	.zero		1


	//   ....[130]....
        /*09d0*/ 	.word	0x0000bc80
        /*09d4*/ 	.word	0x00000004
        /*09d8*/ 	.word	0x00000148
        /*09dc*/ 	.short	0x010a
        /*09de*/ 	.byte	0xff
	.zero		1


	//   ....[131]....
        /*09e0*/ 	.word	0x0000bcf0
        /*09e4*/ 	.word	0x00000003
        /*09e8*/ 	.word	0x00000148
        /*09ec*/ 	.short	0x010a
        /*09ee*/ 	.byte	0xff
	.zero		1


	//   ....[132]....
        /*09f0*/ 	.word	0x0000bd40
        /*09f4*/ 	.word	0x00000002
        /*09f8*/ 	.word	0x00000130
        /*09fc*/ 	.short	0x010a
        /*09fe*/ 	.byte	0xff
	.zero		1


	//   ....[133]....
        /*0a00*/ 	.word	0x0000bdb0
        /*0a04*/ 	.word	0x00000002
        /*0a08*/ 	.word	0x00000158
        /*0a0c*/ 	.short	0x010a
        /*0a0e*/ 	.byte	0xff
	.zero		1


	//   ....[134]....
        /*0a10*/ 	.word	0x0000be00
        /*0a14*/ 	.word	0x00000002
        /*0a18*/ 	.word	0x00000158
        /*0a1c*/ 	.short	0x010a
        /*0a1e*/ 	.byte	0xff
	.zero		1


	//----- nvinfo : EIATTR_NUM_MBARRIERS
	.align		4
.L_64:
        /*0a20*/ 	.byte	0x03, 0x38
        /*0a22*/ 	.short	0x0033


	//----- nvinfo : EIATTR_EXIT_INSTR_OFFSETS
	.align		4
        /*0a24*/ 	.byte	0x04, 0x1c
        /*0a26*/ 	.short	(.L_66 - .L_65)


	//   ....[0]....
.L_65:
        /*0a28*/ 	.word	0x0000afd0


	//----- nvinfo : EIATTR_INDIRECT_BRANCH_TARGETS
	.align		4
.L_66:
        /*0a2c*/ 	.byte	0x04, 0x34
        /*0a2e*/ 	.short	(.L_68 - .L_67)


	//   ....[0]....
.L_67:
        /*0a30*/ 	.word	.L_x_156@srel
        /*0a34*/ 	.short	0x0
        /*0a36*/ 	.short	0x0
        /*0a38*/ 	.word	0x4
        /*0a3c*/ 	.word	.L_x_157@srel
        /*0a40*/ 	.word	.L_x_158@srel
        /*0a44*/ 	.word	.L_x_159@srel
        /*0a48*/ 	.word	.L_x_10@srel


	//   ....[1]....
        /* <DEDUP_REMOVED lines=13> */


	//----- nvinfo : EIATTR_REQNTID
	.align		4
.L_68:
        /*0a7c*/ 	.byte	0x04, 0x10
        /*0a7e*/ 	.short	(.L_70 - .L_69)
.L_69:
        /*0a80*/ 	.word	0x00000200
        /*0a84*/ 	.word	0x00000001
        /*0a88*/ 	.word	0x00000001


	//----- nvinfo : EIATTR_CRS_STACK_SIZE
	.align		4
.L_70:
        /*0a8c*/ 	.byte	0x04, 0x1e
        /*0a8e*/ 	.short	(.L_72 - .L_71)
.L_71:
        /*0a90*/ 	.word	0x00000000


	//----- nvinfo : EIATTR_CBANK_PARAM_SIZE
	.align		4
.L_72:
        /*0a94*/ 	.byte	0x03, 0x19
        /*0a96*/ 	.short	0x02ac


	//----- nvinfo : EIATTR_PARAM_CBANK
	.align		4
        /*0a98*/ 	.byte	0x04, 0x0a
        /*0a9a*/ 	.short	(.L_74 - .L_73)
	.align		4
.L_73:
        /*0a9c*/ 	.word	index@(.nv.constant0.kernel_cutlass_kernel_flash_attncuteflash_fwd_sm100FlashAttentionForwardSm100_object_at__tensor0000o19211101213_tensor0000o19211101213_tensor0000o12810111213_tensor0000o12811101213_tensor_0)
        /*0aa0*/ 	.short	0x0380
        /*0aa2*/ 	.short	0x02ac


	//----- nvinfo : EIATTR_SW_WAR
	.align		4
.L_74:
        /*0aa4*/ 	.byte	0x04, 0x36
        /*0aa6*/ 	.short	(.L_76 - .L_75)
.L_75:
        /*0aa8*/ 	.word	0x00000008
.L_76:


//--------------------- .nv.compat                --------------------------
	.section	.nv.compat,"",@"SHT_CUDA_COMPAT_INFO"
	.align	4
        /*0000*/ 	.byte	0x02, 0x02, 0x02, 0x00, 0x02, 0x05, 0x05, 0x00, 0x02, 0x03, 0x01, 0x00, 0x02, 0x06, 0x01, 0x00


//--------------------- .nv.callgraph             --------------------------
	.section	.nv.callgraph,"",@"SHT_CUDA_CALLGRAPH"
	.align	4
	.sectionentsize	8
	.align		4
        /*0000*/ 	.word	0x00000000
	.align		4
        /*0004*/ 	.word	0xffffffff
	.align		4
        /*0008*/ 	.word	0x00000000
	.align		4
        /*000c*/ 	.word	0xfffffffe
	.align		4
        /*0010*/ 	.word	0x00000000
	.align		4
        /*0014*/ 	.word	0xfffffffd
	.align		4
        /*0018*/ 	.word	0x00000000
	.align		4
        /*001c*/ 	.word	0xfffffffc


//--------------------- .nv.constant2.kernel_cutlass_kernel_flash_attncuteflash_fwd_sm100FlashAttentionForwardSm100_object_at__tensor0000o19211101213_tensor0000o19211101213_tensor0000o12810111213_tensor0000o12811101213_tensor_0 --------------------------
	.section	.nv.constant2.kernel_cutlass_kernel_flash_attncuteflash_fwd_sm100FlashAttentionForwardSm100_object_at__tensor0000o19211101213_tensor0000o19211101213_tensor0000o12810111213_tensor0000o12811101213_tensor_0,"a",@progbits
	.sectionflags	@""
	.align	4
.nv.constant2.kernel_cutlass_kernel_flash_attncuteflash_fwd_sm100FlashAttentionForwardSm100_object_at__tensor0000o19211101213_tensor0000o19211101213_tensor0000o12810111213_tensor0000o12811101213_tensor_0:
        /*0000*/ 	.byte	0xd0, 0x0b, 0x00, 0x00, 0xa0, 0x0b, 0x00, 0x00, 0x70, 0x0b, 0x00, 0x00, 0x60, 0x27, 0x00, 0x00
        /*0010*/ 	.byte	0xb0, 0x0c, 0x00, 0x00, 0x60, 0x0c, 0x00, 0x00, 0x60, 0x0c, 0x00, 0x00, 0x60, 0x0c, 0x00, 0x00
        /*0020*/ 	.byte	0x60, 0x0c, 0x00, 0x00, 0x60, 0x0c, 0x00, 0x00, 0x60, 0x0c, 0x00, 0x00, 0xe0, 0x0c, 0x00, 0x00
        /*0030*/ 	.byte	0x60, 0x0c, 0x00, 0x00


//--------------------- .text.kernel_cutlass_kernel_flash_attncuteflash_fwd_sm100FlashAttentionForwardSm100_object_at__tensor0000o19211101213_tensor0000o19211101213_tensor0000o12810111213_tensor0000o12811101213_tensor_0 --------------------------
	.section	.text.kernel_cutlass_kernel_flash_attncuteflash_fwd_sm100FlashAttentionForwardSm100_object_at__tensor0000o19211101213_tensor0000o19211101213_tensor0000o12810111213_tensor0000o12811101213_tensor_0,"ax",@progbits
	.align	128
        .global         kernel_cutlass_kernel_flash_attncuteflash_fwd_sm100FlashAttentionForwardSm100_object_at__tensor0000o19211101213_tensor0000o19211101213_tensor0000o12810111213_tensor0000o12811101213_tensor_0
        .type           kernel_cutlass_kernel_flash_attncuteflash_fwd_sm100FlashAttentionForwardSm100_object_at__tensor0000o19211101213_tensor0000o19211101213_tensor0000o12810111213_tensor0000o12811101213_tensor_0,@function
        .size           kernel_cutlass_kernel_flash_attncuteflash_fwd_sm100FlashAttentionForwardSm100_object_at__tensor0000o19211101213_tensor0000o19211101213_tensor0000o12810111213_tensor0000o12811101213_tensor_0,(.L_x_173 - kernel_cutlass_kernel_flash_attncuteflash_fwd_sm100FlashAttentionForwardSm100_object_at__tensor0000o19211101213_tensor0000o19211101213_tensor0000o12810111213_tensor0000o12811101213_tensor_0)
        .other          kernel_cutlass_kernel_flash_attncuteflash_fwd_sm100FlashAttentionForwardSm100_object_at__tensor0000o19211101213_tensor0000o19211101213_tensor0000o12810111213_tensor0000o12811101213_tensor_0,@"STO_CUDA_ENTRY STV_DEFAULT"
kernel_cutlass_kernel_flash_attncuteflash_fwd_sm100FlashAttentionForwardSm100_object_at__tensor0000o19211101213_tensor0000o19211101213_tensor0000o12810111213_tensor0000o12811101213_tensor_0:
.text.kernel_cutlass_kernel_flash_attncuteflash_fwd_sm100FlashAttentionForwardSm100_object_at__tensor0000o19211101213_tensor0000o19211101213_tensor0000o12810111213_tensor0000o12811101213_tensor_0:
[----:B------:R-:W1:Y:S01]  /*0000*/  LDC R1, c[0x0][0x37c] ;  /* 0x0000df00ff017b82 */ /* 0x000e620000000800 */
[----:B------:R-:W2:Y:S07]  /*0010*/  S2R R4, SR_TID.X ;  /* 0x0000000000047919 */ /* 0x000eae0000002100 */
[----:B------:R-:W3:Y:S01]  /*0020*/  S2UR UR5, SR_CgaCtaId ;  /* 0x00000000000579c3 */ /* 0x000ee20000008800 */
[----:B------:R-:W4:Y:S01]  /*0030*/  LDCU UR7, c[0x0][0x36c] ;  /* 0x00006d80ff0777ac */ /* 0x000f220008000800 */
[----:B------:R-:W-:Y:S01]  /*0040*/  UMOV UR9, 0x1 ;  /* 0x0000000100097882 */ /* 0x000fe20000000000 */
[----:B------:R-:W-:-:S05]  /*0050*/  UMOV UR4, 0x1 ;  /* 0x0000000100047882 */ /* 0x000fca0000000000 */
[----:B------:R-:W5:Y:S01]  /*0060*/  S2UR UR8, SR_CTAID.X ;  /* 0x00000000000879c3 */ /* 0x000f620000002500 */
[----:B----4-:R-:W-:Y:S02]  /*0070*/  UISETP.EQ.U32.AND UP4, UPT, UR7, 0x1, UPT ;  /* 0x000000010700788c */ /* 0x010fe4000bf82070 */
[----:B---3--:R-:W-:-:S04]  /*0080*/  ULEA.HI UR10, UR5, UR5, URZ, 0x1 ;  /* 0x00000005050a7291 */ /* 0x008fc8000f8f08ff */
[----:B------:R-:W-:Y:S02]  /*0090*/  ULOP3.LUT UR22, UR10, 0xfffffffe, URZ, 0xc0, !UPT ;  /* 0xfffffffe0a167892 */ /* 0x000fe4000f8ec0ff */
[----:B------:R-:W-:Y:S01]  /*00a0*/  USHF.R.U32.HI UR10, URZ, 0x1, UR10 ;  /* 0x00000001ff0a7899 */ /* 0x000fe2000801160a */
[----:B--2---:R-:W-:Y:S01]  /*00b0*/  SHF.R.U32.HI R0, RZ, 0x5, R4 ;  /* 0x00000005ff007819 */ /* 0x004fe20000011604 */
[----:B------:R-:W-:Y:S02]  /*00c0*/  UISETP.NE.AND UP0, UPT, UR5, UR22, UPT ;  /* 0x000000160500728c */ /* 0x000fe4000bf05270 */
[----:B------:R-:W-:Y:S01]  /*00d0*/  UIADD3 UR22, UPT, UPT, -UR22, UR5, URZ ;  /* 0x0000000516167290 */ /* 0x000fe2000fffe1ff */
[C---:B------:R-:W-:Y:S01]  /*00e0*/  R2UR UR6, R0.reuse ;  /* 0x00000000000672ca */ /* 0x040fe200000e0000 */
[----:B------:R-:W-:Y:S01]  /*00f0*/  UISETP.LT.AND UP0, UPT, UR5, URZ, UP0 ;  /* 0x000000ff0500728c */ /* 0x000fe20008701270 */
[----:B------:R-:W-:Y:S01]  /*0100*/  ISETP.NE.AND P0, PT, R0, 0xc, PT ;  /* 0x0000000c0000780c */ /* 0x000fe20003f05270 */
[----:B------:R-:W-:-:S02]  /*0110*/  ULOP3.LUT UR11, UR22, 0x1, URZ, 0x3c, !UPT ;  /* 0x00000001160b7892 */ /* 0x000fc4000f8e3cff */
[----:B------:R-:W-:Y:S02]  /*0120*/  USHF.L.U32 UR22, UR9, UR22, URZ ;  /* 0x0000001609167299 */ /* 0x000fe400080006ff */
[----:B------:R-:W-:Y:S02]  /*0130*/  USHF.L.U32 UR11, UR9, UR11, URZ ;  /* 0x0000000b090b7299 */ /* 0x000fe400080006ff */
[----:B------:R-:W-:Y:S02]  /*0140*/  UIADD3 UR14, UPT, UPT, UR10, -0x1, URZ ;  /* 0xffffffff0a0e7890 */ /* 0x000fe4000fffe0ff */
[----:B------:R-:W-:Y:S02]  /*0150*/  ULOP3.LUT UR22, UR11, UR22, URZ, 0xfc, !UPT ;  /* 0x000000160b167292 */ /* 0x000fe4000f8efcff */
[----:B------:R-:W-:Y:S02]  /*0160*/  UISETP.NE.AND UP5, UPT, UR6, URZ, UPT ;  /* 0x000000ff0600728c */ /* 0x000fe4000bfa5270 */
[----:B------:R-:W-:-:S02]  /*0170*/  @!UP0 UIADD3 UR14, UPT, UPT, UR10, URZ, URZ ;  /* 0x000000ff0a0e8290 */ /* 0x000fc4000fffe0ff */
[----:B-----5:R-:W-:Y:S02]  /*0180*/  ULOP3.LUT UR23, UR8, 0x1, URZ, 0xc0, !UPT ;  /* 0x0000000108177892 */ /* 0x020fe4000f8ec0ff */
[----:B------:R-:W-:-:S05]  /*0190*/  UIADD3 UR14, UPT, UPT, UR14, UR14, URZ ;  /* 0x0000000e0e0e7290 */ /* 0x000fca000fffe0ff */
[----:B------:R-:W-:-:S04]  /*01a0*/  @!UP5 UIADD3 UR10, UPT, UPT, -UR4, 0x100000, URZ ;  /* 0x00100000040ad890 */ /* 0x000fc8000fffe1ff */
[----:B------:R-:W-:Y:S02]  /*01b0*/  @!UP5 USHF.L.U32 UR11, UR10, 0xb, URZ ;  /* 0x0000000b0a0bd899 */ /* 0x000fe400080006ff */
[----:B------:R-:W-:Y:S01]  /*01c0*/  @!UP5 USHF.L.U32 UR10, UR10, 0x1, URZ ;  /* 0x000000010a0ad899 */ /* 0x000fe200080006ff */
[----:B------:R-:W-:Y:S02]  /*01d0*/  @!UP5 UMOV UR6, 0x400 ;  /* 0x000004000006d882 */ /* 0x000fe40000000000 */
[----:B------:R-:W-:Y:S01]  /*01e0*/  @!UP5 ULEA UR6, UR5, UR6, 0x18 ;  /* 0x000000060506d291 */ /* 0x000fe2000f8ec0ff */
[----:B-1----:R-:W-:Y:S11]  /*01f0*/  BRA.U UP5, `(.L_x_0) ;  /* 0x0000000105387547 */ /* 0x002ff6000b800000 */
[----:B------:R-:W1:Y:S02]  /*0200*/  LDCU.64 UR12, c[0x0][0x348] ;  /* 0x00006900ff0c77ac */ /* 0x000e640008000a00 */
[----:B-1----:R-:W-:Y:S02]  /*0210*/  UIADD3 UR20, UP3, UPT, UR12, 0x80, URZ ;  /* 0x000000800c147890 */ /* 0x002fe4000ff7e0ff */
[----:B------:R-:W-:Y:S02]  /*0220*/  UIADD3 UR18, UP2, UPT, UR12, 0x100, URZ ;  /* 0x000001000c127890 */ /* 0x000fe4000ff5e0ff */
[----:B------:R-:W-:Y:S02]  /*0230*/  UIADD3 UR16, UP1, UPT, UR12, 0x180, URZ ;  /* 0x000001800c107890 */ /* 0x000fe4000ff3e0ff */
[----:B------:R-:W-:Y:S02]  /*0240*/  UIADD3 UR12, UP0, UPT, UR12, 0x200, URZ ;  /* 0x000002000c0c7890 */ /* 0x000fe4000ff1e0ff */
[----:B------:R-:W-:-:S02]  /*0250*/  UIADD3.X UR21, UPT, UPT, URZ, UR13, URZ, UP3, !UPT ;  /* 0x0000000dff157290 */ /* 0x000fc40009ffe4ff */
[----:B------:R-:W-:Y:S02]  /*0260*/  UIADD3.X UR19, UPT, UPT, URZ, UR13, URZ, UP2, !UPT ;  /* 0x0000000dff137290 */ /* 0x000fe400097fe4ff */
[----:B------:R-:W-:Y:S02]  /*0270*/  UIADD3.X UR17, UPT, UPT, URZ, UR13, URZ, UP1, !UPT ;  /* 0x0000000dff117290 */ /* 0x000fe40008ffe4ff */
[----:B------:R-:W-:-:S03]  /*0280*/  UIADD3.X UR13, UPT, UPT, URZ, UR13, URZ, UP0, !UPT ;  /* 0x0000000dff0d7290 */ /* 0x000fc600087fe4ff */
[----:B------:R1:W-:Y:S02]  /*0290*/  UTMACCTL.PF [UR20] ;  /* 0x00000000140079b9 */ /* 0x0003e40008040000 */
[----:B------:R1:W-:Y:S02]  /*02a0*/  UTMACCTL.PF [UR18] ;  /* 0x00000000120079b9 */ /* 0x0003e40008040000 */
[----:B------:R1:W-:Y:S02]  /*02b0*/  UTMACCTL.PF [UR16] ;  /* 0x00000000100079b9 */ /* 0x0003e40008040000 */
[----:B------:R1:W-:Y:S02]  /*02c0*/  UTMACCTL.PF [UR12] ;  /* 0x000000000c0079b9 */ /* 0x0003e40008040000 */
[----:B-1----:R-:W-:Y:S01]  /*02d0*/  NOP ;  /* 0x0000000000007918 */ /* 0x002fe20000000000 */
.L_x_0:
[----:B------:R-:W-:Y:S05]  /*02e0*/  @P0 BRA `(.L_x_1) ;  /* 0x00000000002c0947 */ /* 0x000fea0003800000 */
[----:B------:R-:W1:Y:S01]  /*02f0*/  S2UR UR7, SR_CgaCtaId ;  /* 0x00000000000779c3 */ /* 0x000e620000008800 */
[----:B------:R-:W-:Y:S01]  /*0300*/  UMOV UR9, 0x400 ;  /* 0x0000040000097882 */ /* 0x000fe20000000000 */
[----:B------:R-:W-:Y:S01]  /*0310*/  UMOV UR4, 0x20 ;  /* 0x0000002000047882 */ /* 0x000fe20000000000 */
[----:B------:R-:W-:Y:S01]  /*0320*/  ELECT P0, URZ, PT ;  /* 0x0000000000ff782f */ /* 0x000fe20003800000 */
[----:B------:R-:W-:-:S04]  /*0330*/  UIADD3 UR12, UPT, UPT, -UR4, 0x100000, URZ ;  /* 0x00100000040c7890 */ /* 0x000fc8000fffe1ff */
[----:B------:R-:W-:Y:S02]  /*0340*/  USHF.L.U32 UR13, UR12, 0xb, URZ ;  /* 0x0000000b0c0d7899 */ /* 0x000fe400080006ff */
[----:B------:R-:W-:Y:S02]  /*0350*/  USHF.L.U32 UR12, UR12, 0x1, URZ ;  /* 0x000000010c0c7899 */ /* 0x000fe400080006ff */
[----:B-1----:R-:W-:Y:S01]  /*0360*/  ULEA UR7, UR7, UR9, 0x18 ;  /* 0x0000000907077291 */ /* 0x002fe2000f8ec0ff */
[----:B------:R-:W1:Y:S11]  /*0370*/  FENCE.VIEW.ASYNC.S ;  /* 0x00000000000073c6 */ /* 0x000e760000000000 */
[----:B-1----:R1:W2:Y:S01]  /*0380*/  SYNCS.EXCH.64 URZ, [UR7+0x180], UR12 ;  /* 0x0001800c07ff75b2 */ /* 0x0022a20008000100 */
[----:B------:R-:W-:Y:S01]  /*0390*/  NOP ;  /* 0x0000000000007918 */ /* 0x000fe20000000000 */
.L_x_1:
[----:B------:R-:W-:Y:S01]  /*03a0*/  NOP ;  /* 0x0000000000007918 */ /* 0x000fe20000000000 */
[----:B------:R-:W3:Y:S02]  /*03b0*/  FENCE.VIEW.ASYNC.S ;  /* 0x00000000000073c6 */ /* 0x000ee40000000000 */
[----:B---3--:R3:W4:Y:S01]  /*03c0*/  @!UP5 SYNCS.EXCH.64 URZ, [UR6], UR10 ;  /* 0x0000000a06ffd5b2 */ /* 0x0087220008000100 */
[----:B------:R3:W5:Y:S01]  /*03d0*/  @!UP5 SYNCS.EXCH.64 URZ, [UR6+0x8], UR10 ;  /* 0x0000080a06ffd5b2 */ /* 0x0007620008000100 */
[----:B------:R-:W-:Y:S05]  /*03e0*/  BRA.U UP5, `(.L_x_2) ;  /* 0x0000000105b87547 */ /* 0x000fea000b800000 */
[----:B---3--:R-:W-:Y:S01]  /*03f0*/  UMOV UR6, 0x400 ;  /* 0x0000040000067882 */ /* 0x008fe20000000000 */
[----:B------:R-:W-:Y:S01]  /*0400*/  UMOV UR10, 0x1 ;  /* 0x00000001000a7882 */ /* 0x000fe20000000000 */
[----:B------:R-:W-:Y:S02]  /*0410*/  ULEA UR6, UR5, UR6, 0x18 ;  /* 0x0000000605067291 */ /* 0x000fe4000f8ec0ff */
[----:B------:R-:W-:-:S04]  /*0420*/  UIADD3 UR10, UPT, UPT, -UR10, 0x100000, URZ ;  /* 0x001000000a0a7890 */ /* 0x000fc8000fffe1ff */
[----:B------:R-:W-:Y:S02]  /*0430*/  USHF.L.U32 UR11, UR10, 0xb, URZ ;  /* 0x0000000b0a0b7899 */ /* 0x000fe400080006ff */
[----:B------:R-:W-:Y:S01]  /*0440*/  USHF.L.U32 UR10, UR10, 0x1, URZ ;  /* 0x000000010a0a7899 */ /* 0x000fe200080006ff */
[----:B------:R-:W-:Y:S02]  /*0450*/  UMOV UR4, 0x200 ;  /* 0x0000020000047882 */ /* 0x000fe40000000000 */
[----:B-1----:R-:W-:-:S04]  /*0460*/  UIADD3 UR12, UPT, UPT, -UR4, 0x100000, URZ ;  /* 0x00100000040c7890 */ /* 0x002fc8000fffe1ff */
[----:B------:R-:W-:Y:S02]  /*0470*/  USHF.L.U32 UR13, UR12, 0xb, URZ ;  /* 0x0000000b0c0d7899 */ /* 0x000fe400080006ff */
[----:B------:R-:W-:Y:S01]  /*0480*/  USHF.L.U32 UR12, UR12, 0x1, URZ ;  /* 0x000000010c0c7899 */ /* 0x000fe200080006ff */
[----:B------:R-:W1:Y:S02]  /*0490*/  FENCE.VIEW.ASYNC.S ;  /* 0x00000000000073c6 */ /* 0x000e640000000000 */
[----:B-1----:R1:W3:Y:S01]  /*04a0*/  SYNCS.EXCH.64 URZ, [UR6+0x10], UR10 ;  /* 0x0000100a06ff75b2 */ /* 0x0022e20008000100 */
[----:B------:R1:W5:Y:S01]  /*04b0*/  SYNCS.EXCH.64 URZ, [UR6+0x18], UR10 ;  /* 0x0000180a06ff75b2 */ /* 0x0003620008000100 */
[----:B------:R1:W4:Y:S01]  /*04c0*/  SYNCS.EXCH.64 URZ, [UR6+0x20], UR10 ;  /* 0x0000200a06ff75b2 */ /* 0x0003220008000100 */
[----:B------:R1:W2:Y:S01]  /*04d0*/  SYNCS.EXCH.64 URZ, [UR6+0x28], UR10 ;  /* 0x0000280a06ff75b2 */ /* 0x0002a20008000100 */
[----:B------:R1:W1:Y:S01]  /*04e0*/  SYNCS.EXCH.64 URZ, [UR6+0x30], UR10 ;  /* 0x0000300a06ff75b2 */ /* 0x0002620008000100 */
        /* <DEDUP_REMOVED lines=29> */
[----:B--2345:R-:W-:Y:S01]  /*06c0*/  NOP ;  /* 0x0000000000007918 */ /* 0x03cfe20000000000 */
.L_x_2:
[----:B------:R-:W-:Y:S05]  /*06d0*/  BRA.U UP5, `(.L_x_3) ;  /* 0x0000000105807547 */ /* 0x000fea000b800000 */
[----:B-1----:R-:W-:Y:S01]  /*06e0*/  UMOV UR7, 0x400 ;  /* 0x0000040000077882 */ /* 0x002fe20000000000 */
[----:B------:R-:W-:Y:S01]  /*06f0*/  UMOV UR12, 0x8 ;  /* 0x00000008000c7882 */ /* 0x000fe20000000000 */
[----:B---3--:R-:W-:Y:S01]  /*0700*/  UMOV UR10, 0x1 ;  /* 0x00000001000a7882 */ /* 0x008fe20000000000 */
[----:B------:R-:W-:Y:S02]  /*0710*/  ULEA UR7, UR5, UR7, 0x18 ;  /* 0x0000000705077291 */ /* 0x000fe4000f8ec0ff */
[----:B------:R-:W-:-:S04]  /*0720*/  UIADD3 UR12, UPT, UPT, -UR12, 0x100000, URZ ;  /* 0x001000000c0c7890 */ /* 0x000fc8000fffe1ff */
[----:B------:R-:W-:Y:S02]  /*0730*/  USHF.L.U32 UR13, UR12, 0xb, URZ ;  /* 0x0000000b0c0d7899 */ /* 0x000fe400080006ff */
[----:B------:R-:W-:Y:S01]  /*0740*/  USHF.L.U32 UR12, UR12, 0x1, URZ ;  /* 0x000000010c0c7899 */ /* 0x000fe200080006ff */
[----:B------:R-:W-:Y:S01]  /*0750*/  UMOV UR6, 0x100 ;  /* 0x0000010000067882 */ /* 0x000fe20000000000 */
[----:B------:R-:W-:-:S04]  /*0760*/  UIADD3 UR10, UPT, UPT, -UR10, 0x100000, URZ ;  /* 0x001000000a0a7890 */ /* 0x000fc8000fffe1ff */
[----:B------:R-:W-:Y:S02]  /*0770*/  USHF.L.U32 UR11, UR10, 0xb, URZ ;  /* 0x0000000b0a0b7899 */ /* 0x000fe400080006ff */
[----:B------:R-:W-:Y:S01]  /*0780*/  USHF.L.U32 UR10, UR10, 0x1, URZ ;  /* 0x000000010a0a7899 */ /* 0x000fe200080006ff */
[----:B------:R-:W-:Y:S01]  /*0790*/  UMOV UR4, 0x80 ;  /* 0x0000008000047882 */ /* 0x000fe20000000000 */
[----:B------:R-:W-:-:S04]  /*07a0*/  UIADD3 UR16, UPT, UPT, -UR6, 0x100000, URZ ;  /* 0x0010000006107890 */ /* 0x000fc8000fffe1ff */
[----:B------:R-:W-:Y:S02]  /*07b0*/  USHF.L.U32 UR17, UR16, 0xb, URZ ;  /* 0x0000000b10117899 */ /* 0x000fe400080006ff */
[----:B------:R-:W-:Y:S02]  /*07c0*/  USHF.L.U32 UR16, UR16, 0x1, URZ ;  /* 0x0000000110107899 */ /* 0x000fe400080006ff */
[----:B------:R-:W-:-:S04]  /*07d0*/  UIADD3 UR18, UPT, UPT, -UR4, 0x100000, URZ ;  /* 0x0010000004127890 */ /* 0x000fc8000fffe1ff */
[----:B------:R-:W-:Y:S02]  /*07e0*/  USHF.L.U32 UR19, UR18, 0xb, URZ ;  /* 0x0000000b12137899 */ /* 0x000fe400080006ff */
[----:B------:R-:W-:Y:S01]  /*07f0*/  USHF.L.U32 UR18, UR18, 0x1, URZ ;  /* 0x0000000112127899 */ /* 0x000fe200080006ff */
[----:B------:R-:W-:Y:S02]  /*0800*/  UMOV UR4, 0x20 ;  /* 0x0000002000047882 */ /* 0x000fe40000000000 */
[----:B------:R-:W-:-:S04]  /*0810*/  UIADD3 UR20, UPT, UPT, -UR4, 0x100000, URZ ;  /* 0x0010000004147890 */ /* 0x000fc8000fffe1ff */
        /* <DEDUP_REMOVED lines=9> */
[----:B------:R1:W1:Y:S03]  /*08b0*/  SYNCS.EXCH.64 URZ, [UR7+0x150], UR18 ;  /* 0x0001501207ff75b2 */ /* 0x0002660008000100 */
[----:B------:R1:W1:Y:S01]  /*08c0*/  SYNCS.EXCH.64 URZ, [UR7+0x158], UR20 ;  /* 0x0001581407ff75b2 */ /* 0x0002620008000100 */
[----:B------:R-:W-:Y:S01]  /*08d0*/  NOP ;  /* 0x0000000000007918 */ /* 0x000fe20000000000 */
.L_x_3:
[----:B------:R-:W-:Y:S01]  /*08e0*/  NOP ;  /* 0x0000000000007918 */ /* 0x000fe20000000000 */
[----:B------:R-:W-:Y:S05]  /*08f0*/  BRA.U !UP4, `(.L_x_4) ;  /* 0x000000010c087547 */ /* 0x000fea000b800000 */
[----:B-12345:R-:W-:Y:S01]  /*0900*/  UCGABAR_ARV ;  /* 0x00000000000079c7 */ /* 0x03efe20008000000 */
[----:B------:R-:W-:Y:S05]  /*0910*/  BRA `(.L_x_5) ;  /* 0x0000000000047947 */ /* 0x000fea0003800000 */
.L_x_4:
[----:B-12345:R-:W-:Y:S01]  /*0920*/  NOP ;  /* 0x0000000000007918 */ /* 0x03efe20000000000 */
.L_x_5:
[----:B------:R-:W-:Y:S05]  /*0930*/  BRA.U !UP4, `(.L_x_6) ;  /* 0x000000010c0c7547 */ /* 0x000fea000b800000 */
[----:B------:R-:W-:Y:S01]  /*0940*/  UCGABAR_WAIT ;  /* 0x0000000000007dc7 */ /* 0x000fe20008000000 */
[----:B------:R-:W-:Y:S01]  /*0950*/  CCTL.IVALL ;  /* 0x00000000ff00798f */ /* 0x000fe20002000000 */
[----:B------:R-:W-:Y:S05]  /*0960*/  BRA `(.L_x_7) ;  /* 0x0000000000047947 */ /* 0x000fea0003800000 */
.L_x_6:
[----:B------:R-:W-:Y:S06]  /*0970*/  BAR.SYNC.DEFER_BLOCKING 0x0 ;  /* 0x0000000000007b1d */ /* 0x000fec0000010000 */
.L_x_7:
[----:B------:R-:W-:Y:S08]  /*0980*/  S2UR UR9, SR_CTAID.Y ;  /* 0x00000000000979c3 */ /* 0x000ff00000002600 */
[----:B------:R-:W1:Y:S02]  /*0990*/  S2UR UR10, SR_CgaSize ;  /* 0x00000000000a79c3 */ /* 0x000e640000008a00 */
[----:B-1----:R-:W-:-:S12]  /*09a0*/  UIMAD UR10, UR10, -0xa0, URZ ;  /* 0xffffff600a0a78a4 */ /* 0x002fd8000f8e02ff */
[----:B------:R-:W1:Y:S01]  /*09b0*/  LDCU UR10, c[0x0][UR10+0x2b0] ;  /* 0x000056000a0a77ac */ /* 0x000e620008000800 */
[----:B------:R-:W-:Y:S02]  /*09c0*/  I2FP.F32.U32 R5, UR8 ;  /* 0x0000000800057c45 */ /* 0x000fe40008201000 */
[----:B------:R-:W-:Y:S01]  /*09d0*/  ISETP.GT.AND P0, PT, R0, 0x6, PT ;  /* 0x000000060000780c */ /* 0x000fe20003f04270 */
[----:B------:R-:W2:Y:S02]  /*09e0*/  S2UR UR7, SR_CgaSize ;  /* 0x00000000000779c3 */ /* 0x000ea40000008a00 */
[----:B--2---:R-:W-:-:S12]  /*09f0*/  UIMAD UR7, UR7, -0xa0, URZ ;  /* 0xffffff60070778a4 */ /* 0x004fd8000f8e02ff */
[----:B------:R-:W2:Y:S01]  /*0a00*/  LDCU UR7, c[0x0][UR7+0x2b4] ;  /* 0x00005680070777ac */ /* 0x000ea20008000800 */
[----:B------:R-:W-:Y:S08]  /*0a10*/  S2UR UR6, SR_CTAID.Z ;  /* 0x00000000000679c3 */ /* 0x000ff00000002700 */
[----:B------:R-:W3:Y:S02]  /*0a20*/  S2UR UR4, SR_CgaSize ;  /* 0x00000000000479c3 */ /* 0x000ee40000008a00 */
[----:B---3--:R-:W-:-:S12]  /*0a30*/  UIMAD UR4, UR4, -0xa0, URZ ;  /* 0xffffff60040478a4 */ /* 0x008fd8000f8e02ff */
[----:B------:R-:W3:Y:S01]  /*0a40*/  LDCU UR4, c[0x0][UR4+0x2b8] ;  /* 0x00005700040477ac */ /* 0x000ee20008000800 */
[----:B-1----:R-:W-:Y:S01]  /*0a50*/  FMUL R5, R5, UR10 ;  /* 0x0000000a05057c20 */ /* 0x002fe20008400000 */
[----:B------:R-:W-:-:S05]  /*0a60*/  I2FP.F32.U32 R3, UR9 ;  /* 0x0000000900037c45 */ /* 0x000fca0008201000 */
[----:B------:R-:W1:Y:S01]  /*0a70*/  F2I.U32.TRUNC.NTZ R5, R5 ;  /* 0x0000000500057305 */ /* 0x000e62000020f000 */
[----:B--2---:R-:W-:Y:S01]  /*0a80*/  FMUL R3, R3, UR7 ;  /* 0x0000000703037c20 */ /* 0x004fe20008400000 */
[----:B------:R-:W-:-:S06]  /*0a90*/  I2FP.F32.U32 R2, UR6 ;  /* 0x0000000600027c45 */ /* 0x000fcc0008201000 */
[----:B------:R-:W2:Y:S01]  /*0aa0*/  F2I.U32.TRUNC.NTZ R3, R3 ;  /* 0x0000000300037305 */ /* 0x000ea2000020f000 */
[----:B---3--:R-:W-:Y:S01]  /*0ab0*/  FMUL R2, R2, UR4 ;  /* 0x0000000402027c20 */ /* 0x008fe20008400000 */
[----:B-1----:R-:W-:-:S06]  /*0ac0*/  R2UR UR15, R5 ;  /* 0x00000000050f72ca */ /* 0x002fcc00000e0000 */
[----:B------:R-:W1:Y:S01]  /*0ad0*/  F2I.U32.TRUNC.NTZ R2, R2 ;  /* 0x0000000200027305 */ /* 0x000e62000020f000 */
[----:B--2---:R-:W-:Y:S02]  /*0ae0*/  R2UR UR60, R3 ;  /* 0x00000000033c72ca */ /* 0x004fe400000e0000 */
[----:B-1----:R-:W-:Y:S01]  /*0af0*/  R2UR UR61, R2 ;  /* 0x00000000023d72ca */ /* 0x002fe200000e0000 */
[----:B------:R-:W-:-:S14]  /*0b00*/  @P0 BRA `(.L_x_8) ;  /* 0x00000000003c0947 */ /* 0x000fdc0003800000 */
[----:B------:R-:W-:-:S05]  /*0b10*/  IMAD.MOV.U32 R3, RZ, RZ, -0x4 ;  /* 0xfffffffcff037424 */ /* 0x000fca00078e00ff */
[----:B------:R-:W-:-:S05]  /*0b20*/  VIADDMNMX.U32 R3, R0, R3, 0x3, PT ;  /* 0x0000000300037446 */ /* 0x000fca0003800003 */
[----:B------:R-:W-:-:S04]  /*0b30*/  IMAD.SHL.U32 R5, R3, 0x4, RZ ;  /* 0x0000000403057824 */ /* 0x000fc800078e00ff */
[----:B------:R-:W1:Y:S02]  /*0b40*/  LDC R2, c[0x2][R5] ;  /* 0x0080000005027b82 */ /* 0x000e640000000800 */
[----:B-1----:R-:W-:-:S04]  /*0b50*/  SHF.R.S32.HI R3, RZ, 0x1f, R2 ;  /* 0x0000001fff037819 */ /* 0x002fc80000011402 */
.L_x_156:
[----:B------:R-:W-:Y:S05]  /*0b60*/  BRX R2 -0xb70                                                                                                                                                                                                      (*"BRANCH_TARGETS .L_x_157,.L_x_158,.L_x_159,.L_x_10"*) ;  /* 0xfffffff402247949 */ /* 0x000fea000383ffff */
.L_x_159:
[----:B------:R-:W-:-:S08]  /*0b70*/  NOP ;  /* 0x0000000000007918 */ /* 0x000fd00000000000 */
[----:B------:R-:W1:-:S00]  /*0b80*/  USETMAXREG.DEALLOC.CTAPOOL 0x40 ;  /* 0x00000040000079c8 */ /* 0x000e4000080e0500 */
[----:B-1----:R-:W-:Y:S05]  /*0b90*/  BRA `(.L_x_9) ;  /* 0x0000003400e47947 */ /* 0x002fea0003800000 */
.L_x_158:
[----:B------:R-:W-:-:S08]  /*0ba0*/  NOP ;  /* 0x0000000000007918 */ /* 0x000fd00000000000 */
[----:B------:R-:W1:-:S00]  /*0bb0*/  USETMAXREG.DEALLOC.CTAPOOL 0x40 ;  /* 0x00000040000079c8 */ /* 0x000e4000080e0500 */
[----:B-1----:R-:W-:Y:S05]  /*0bc0*/  BRA `(.L_x_9) ;  /* 0x0000003400d87947 */ /* 0x002fea0003800000 */
.L_x_157:
[----:B------:R-:W-:-:S08]  /*0bd0*/  NOP ;  /* 0x0000000000007918 */ /* 0x000fd00000000000 */
[----:B------:R-:W1:-:S00]  /*0be0*/  USETMAXREG.DEALLOC.CTAPOOL 0x40 ;  /* 0x00000040000079c8 */ /* 0x000e4000080e0500 */
[----:B-1----:R-:W-:Y:S05]  /*0bf0*/  BRA `(.L_x_9) ;  /* 0x0000003400cc7947 */ /* 0x002fea0003800000 */
.L_x_8:
[----:B------:R-:W-:-:S05]  /*0c00*/  IMAD.MOV.U32 R3, RZ, RZ, -0x7 ;  /* 0xfffffff9ff037424 */ /* 0x000fca00078e00ff */
[----:B------:R-:W-:-:S05]  /*0c10*/  VIADDMNMX.U32 R3, R0, R3, 0x8, PT ;  /* 0x0000000800037446 */ /* 0x000fca0003800003 */
[----:B------:R-:W-:-:S04]  /*0c20*/  IMAD.SHL.U32 R5, R3, 0x4, RZ ;  /* 0x0000000403057824 */ /* 0x000fc800078e00ff */
[----:B------:R-:W1:Y:S02]  /*0c30*/  LDC R2, c[0x2][R5+0x10] ;  /* 0x0080040005027b82 */ /* 0x000e640000000800 */
[----:B-1----:R-:W-:-:S04]  /*0c40*/  SHF.R.S32.HI R3, RZ, 0x1f, R2 ;  /* 0x0000001fff037819 */ /* 0x002fc80000011402 */
.L_x_161:
[----:B------:R-:W-:Y:S05]  /*0c50*/  BRX R2 -0xc60                                                                                                                                                                                                      (*"BRANCH_TARGETS .L_x_162,.L_x_163,.L_x_169"*) ;  /* 0xfffffff002e87949 */ /* 0x000fea000383ffff */
.L_x_163:
[----:B------:R-:W-:-:S13]  /*0c60*/  ISETP.NE.AND P0, PT, R0, 0xf, PT ;  /* 0x0000000f0000780c */ /* 0x000fda0003f05270 */
[----:B------:R-:W-:Y:S05]  /*0c70*/  @P0 BRA `(.L_x_10) ;  /* 0x0000001800b80947 */ /* 0x000fea0003800000 */
[----:B------:R-:W-:-:S08]  /*0c80*/  NOP ;  /* 0x0000000000007918 */ /* 0x000fd00000000000 */
[----:B------:R-:W1:-:S00]  /*0c90*/  USETMAXREG.DEALLOC.CTAPOOL 0x40 ;  /* 0x00000040000079c8 */ /* 0x000e4000080e0500 */
[----:B-1----:R-:W-:Y:S05]  /*0ca0*/  BRA `(.L_x_9) ;  /* 0x0000003400a07947 */ /* 0x002fea0003800000 */
.L_x_162:
[----:B------:R-:W-:-:S08]  /*0cb0*/  NOP ;  /* 0x0000000000007918 */ /* 0x000fd00000000000 */
[----:B------:R-:W1:-:S00]  /*0cc0*/  USETMAXREG.DEALLOC.CTAPOOL 0x40 ;  /* 0x00000040000079c8 */ /* 0x000e4000080e0500 */
[----:B-1----:R-:W-:Y:S05]  /*0cd0*/  BRA `(.L_x_9) ;  /* 0x0000003400947947 */ /* 0x002fea0003800000 */
.L_x_169:
[----:B------:R-:W-:-:S08]  /*0ce0*/  UISETP.NE.AND UP6, UPT, UR23, URZ, UPT ;  /* 0x000000ff1700728c */ /* 0x000fd0000bfc5270 */
[----:B------:R-:W1:-:S00]  /*0cf0*/  USETMAXREG.DEALLOC.CTAPOOL 0x40 ;  /* 0x00000040000079c8 */ /* 0x000e4000080e0500 */
[----:B------:R-:W-:Y:S01]  /*0d00*/  UMOV UR4, 0x400 ;  /* 0x0000040000047882 */ /* 0x000fe20000000000 */
[----:B-1----:R-:W-:Y:S01]  /*0d10*/  HFMA2 R3, -RZ, RZ, -0.0 , 0 ;  /* 0x80000000ff037431 */ /* 0x002fe200000001ff */
[----:B------:R-:W-:Y:S01]  /*0d20*/  ULEA UR4, UR5, UR4, 0x18 ;  /* 0x0000000405047291 */ /* 0x000fe2000f8ec0ff */
[----:B------:R-:W1:Y:S01]  /*0d30*/  LDCU UR7, c[0x0][0x38c] ;  /* 0x00007180ff0777ac */ /* 0x000e620008000800 */
[----:B------:R-:W2:Y:S07]  /*0d40*/  LDCU.64 UR12, c[0x0][0x348] ;  /* 0x00006900ff0c77ac */ /* 0x000eae0008000a00 */
[----:B------:R-:W3:Y:S01]  /*0d50*/  SYNCS.PHASECHK.TRANS64.TRYWAIT P0, [UR4+0x90], R3 ;  /* 0x00009003ff0075a7 */ /* 0x000ee20008001104 */
[----:B------:R-:W4:Y:S01]  /*0d60*/  LDCU.64 UR8, c[0x0][0x348] ;  /* 0x00006900ff0877ac */ /* 0x000f220008000a00 */
[----:B------:R-:W5:Y:S01]  /*0d70*/  LDCU.64 UR16, c[0x0][0x348] ;  /* 0x00006900ff1077ac */ /* 0x000f620008000a00 */
[----:B------:R-:W-:-:S02]  /*0d80*/  UIADD3 UR33, UPT, UPT, UR4, 0x10, URZ ;  /* 0x0000001004217890 */ /* 0x000fc4000fffe0ff */
[----:B-1----:R-:W-:Y:S02]  /*0d90*/  UIADD3 UR6, UPT, UPT, -UR7, URZ, URZ ;  /* 0x000000ff07067290 */ /* 0x002fe4000fffe1ff */
[----:B------:R-:W-:Y:S02]  /*0da0*/  UIADD3 UR5, UPT, UPT, UR7, -0x1, URZ ;  /* 0xffffffff07057890 */ /* 0x000fe4000fffe0ff */
[----:B------:R-:W-:Y:S02]  /*0db0*/  USHF.R.S32.HI UR6, URZ, 0x1f, UR6 ;  /* 0x0000001fff067899 */ /* 0x000fe40008011406 */
[----:B------:R-:W-:Y:S02]  /*0dc0*/  UISETP.GT.AND UP3, UPT, UR7, URZ, UPT ;  /* 0x000000ff0700728c */ /* 0x000fe4000bf64270 */
[----:B------:R-:W-:Y:S02]  /*0dd0*/  USHF.R.S32.HI UR31, URZ, 0x1f, UR5 ;  /* 0x0000001fff1f7899 */ /* 0x000fe40008011405 */
[----:B------:R-:W-:-:S02]  /*0de0*/  ULEA.HI UR7, UR6, -UR7, URZ, 0x7 ;  /* 0x8000000706077291 */ /* 0x000fc4000f8f38ff */
[----:B------:R-:W-:Y:S02]  /*0df0*/  ULEA.HI UR31, UR31, UR5, URZ, 0x7 ;  /* 0x000000051f1f7291 */ /* 0x000fe4000f8f38ff */
[----:B------:R-:W-:Y:S02]  /*0e00*/  USHF.R.S32.HI UR7, URZ, 0x7, UR7 ;  /* 0x00000007ff077899 */ /* 0x000fe40008011407 */
[----:B------:R-:W-:Y:S02]  /*0e10*/  ULEA.HI.SX32 UR31, UR31, 0x1, 0x19 ;  /* 0x000000011f1f7891 */ /* 0x000fe4000f8fcaff */
[----:B------:R-:W-:Y:S02]  /*0e20*/  UIADD3 UR7, UPT, UPT, -UR7, URZ, URZ ;  /* 0x000000ff07077290 */ /* 0x000fe4000fffe1ff */
[----:B------:R-:W-:Y:S02]  /*0e30*/  ULOP3.LUT UR33, UR33, 0xfefffc10, URZ, 0xc0, !UPT ;  /* 0xfefffc1021217892 */ /* 0x000fe4000f8ec0ff */
[----:B------:R-:W-:-:S02]  /*0e40*/  USHF.L.U32 UR10, UR23, 0x6, URZ ;  /* 0x00000006170a7899 */ /* 0x000fc400080006ff */
[----:B--2---:R-:W-:Y:S01]  /*0e50*/  UIADD3 UR12, UP2, UPT, UR12, 0x100, URZ ;  /* 0x000001000c0c7890 */ /* 0x004fe2000ff5e0ff */
[----:B------:R-:W-:Y:S01]  /*0e60*/  @!UP3 UMOV UR31, UR7 ;  /* 0x00000007001fbc82 */ /* 0x000fe20008000000 */
[----:B----4-:R-:W-:Y:S02]  /*0e70*/  UIADD3 UR8, UP1, UPT, UR8, 0x100, URZ ;  /* 0x0000010008087890 */ /* 0x010fe4000ff3e0ff */
[----:B------:R-:W-:Y:S02]  /*0e80*/  UIADD3 UR30, UPT, UPT, UR31, -0x1, URZ ;  /* 0xffffffff1f1e7890 */ /* 0x000fe4000fffe0ff */
[----:B-----5:R-:W-:Y:S02]  /*0e90*/  UIADD3 UR6, UP0, UPT, UR16, 0x100, URZ ;  /* 0x0000010010067890 */ /* 0x020fe4000ff1e0ff */
[----:B------:R-:W-:Y:S01]  /*0ea0*/  USHF.L.U32 UR59, UR30, 0x7, URZ ;  /* 0x000000071e3b7899 */ /* 0x000fe200080006ff */
[----:B------:R-:W-:Y:S01]  /*0eb0*/  UMOV UR34, URZ ;  /* 0x000000ff00227c82 */ /* 0x000fe20008000000 */
[----:B------:R-:W-:Y:S01]  /*0ec0*/  UMOV UR36, UR60 ;  /* 0x0000003c00247c82 */ /* 0x000fe20008000000 */
[----:B------:R-:W-:Y:S01]  /*0ed0*/  UMOV UR37, UR61 ;  /* 0x0000003d00257c82 */ /* 0x000fe20008000000 */
[----:B------:R-:W-:-:S02]  /*0ee0*/  UIADD3.X UR13, UPT, UPT, URZ, UR13, URZ, UP2, !UPT ;  /* 0x0000000dff0d7290 */ /* 0x000fc400097fe4ff */
[----:B------:R-:W-:Y:S02]  /*0ef0*/  UIADD3.X UR9, UPT, UPT, URZ, UR9, URZ, UP1, !UPT ;  /* 0x00000009ff097290 */ /* 0x000fe40008ffe4ff */
[----:B------:R-:W-:Y:S02]  /*0f00*/  UIADD3.X UR5, UPT, UPT, URZ, UR17, URZ, UP0, !UPT ;  /* 0x00000011ff057290 */ /* 0x000fe400087fe4ff */
[----:B------:R-:W-:Y:S02]  /*0f10*/  UIADD3 UR32, UPT, UPT, UR4, 0x6800, URZ ;  /* 0x0000680004207890 */ /* 0x000fe4000fffe0ff */
[----:B------:R-:W-:Y:S02]  /*0f20*/  UIADD3 UR24, UPT, UPT, UR4, 0x7800, URZ ;  /* 0x0000780004187890 */ /* 0x000fe4000fffe0ff */
[----:B------:R-:W-:Y:S02]  /*0f30*/  UIADD3 UR16, UPT, UPT, UR4, 0x8800, URZ ;  /* 0x0000880004107890 */ /* 0x000fe4000fffe0ff */
[----:B------:R-:W-:Y:S01]  /*0f40*/  UIADD3 UR35, UPT, UPT, UR10, UR59, URZ ;  /* 0x0000003b0a237290 */ /* 0x000fe2000fffe0ff */
[----:B------:R-:W-:Y:S01]  /*0f50*/  UMOV UR26, 0x40 ;  /* 0x00000040001a7882 */ /* 0x000fe20000000000 */
[----:B------:R-:W-:Y:S01]  /*0f60*/  UMOV UR28, UR60 ;  /* 0x0000003c001c7c82 */ /* 0x000fe20008000000 */
[----:B------:R-:W-:Y:S01]  /*0f70*/  UMOV UR29, UR61 ;  /* 0x0000003d001d7c82 */ /* 0x000fe20008000000 */
[----:B------:R-:W-:Y:S01]  /*0f80*/  UMOV UR25, UR33 ;  /* 0x0000002100197c82 */ /* 0x000fe20008000000 */
[----:B---3--:R-:W-:Y:S07]  /*0f90*/  @!P0 BRA `(.L_x_11) ;  /* 0x000000a000108947 */ /* 0x008fee0003800000 */
.L_x_93:
[----:B------:R-:W-:Y:S05]  /*0fa0*/  BRA.U UP6, `(.L_x_12) ;  /* 0x00000001060c7547 */ /* 0x000fea000b800000 */
[----:B------:R-:W-:-:S13]  /*0fb0*/  ELECT P0, URZ, PT ;  /* 0x0000000000ff782f */ /* 0x000fda0003800000 */
[----:B-1----:R-:W-:-:S04]  /*0fc0*/  @P0 MOV R2, 0x6000 ;  /* 0x0000600000020802 */ /* 0x002fc80000000f00 */
[----:B------:R2:W-:Y:S03]  /*0fd0*/  @P0 SYNCS.ARRIVE.TRANS64 RZ, [UR4+0x10], R2 ;  /* 0x00001002ffff09a7 */ /* 0x0005e60008000004 */
.L_x_12:
[----:B------:R-:W-:Y:S01]  /*0fe0*/  UMOV UR27, UR35 ;  /* 0x00000023001b7c82 */ /* 0x000fe20008000000 */
[----:B------:R3:W-:Y:S01]  /*0ff0*/  UTMALDG.4D.2CTA [UR32], [UR12], desc[URZ] ;  /* 0x0000ff200c0075b4 */ /* 0x0007e20008219000 */
[----:B------:R-:W-:Y:S01]  /*1000*/  UMOV UR18, 0x80 ;  /* 0x0000008000127882 */ /* 0x000fe20000000000 */
[----:B------:R-:W-:Y:S01]  /*1010*/  UMOV UR20, UR60 ;  /* 0x0000003c00147c82 */ /* 0x000fe20008000000 */
[----:B------:R-:W-:Y:S01]  /*1020*/  UMOV UR21, UR61 ;  /* 0x0000003d00157c82 */ /* 0x000fe20008000000 */
[----:B------:R-:W-:Y:S01]  /*1030*/  UMOV UR17, UR33 ;  /* 0x0000002100117c82 */ /* 0x000fe20008000000 */
[----:B------:R-:W-:Y:S01]  /*1040*/  UMOV UR19, UR35 ;  /* 0x0000002300137c82 */ /* 0x000fe20008000000 */
[----:B------:R-:W4:Y:S01]  /*1050*/  LDCU.64 UR38, c[0x0][0x348] ;  /* 0x00006900ff2677ac */ /* 0x000f220008000a00 */
[----:B------:R5:W-:Y:S01]  /*1060*/  UTMALDG.4D.2CTA [UR24], [UR8], desc[URZ] ;  /* 0x0000ff18080075b4 */ /* 0x000be20008219000 */
[----:B---3--:R-:W3:Y:S01]  /*1070*/  LDCU.64 UR32, c[0x0][0x348] ;  /* 0x00006900ff2077ac */ /* 0x008ee20008000a00 */
[----:B------:R-:W-:-:S02]  /*1080*/  ULEA UR35, UR15, UR23, 0x1 ;  /* 0x000000170f237291 */ /* 0x000fc4000f8e08ff */
[----:B----4-:R-:W-:Y:S01]  /*1090*/  UIADD3 UR12, UP2, UPT, UR38, 0x80, URZ ;  /* 0x00000080260c7890 */ /* 0x010fe2000ff5e0ff */
[----:B-----5:R-:W-:Y:S01]  /*10a0*/  UMOV UR8, UR6 ;  /* 0x0000000600087c82 */ /* 0x020fe20008000000 */
[----:B------:R-:W-:Y:S01]  /*10b0*/  UMOV UR9, UR5 ;  /* 0x0000000500097c82 */ /* 0x000fe20008000000 */
[----:B------:R-:W4:Y:S01]  /*10c0*/  LDCU.64 UR6, c[0x0][0x348] ;  /* 0x00006900ff0677ac */ /* 0x000f220008000a00 */
[----:B------:R3:W-:Y:S01]  /*10d0*/  UTMALDG.4D.2CTA [UR16], [UR8], desc[URZ] ;  /* 0x0000ff10080075b4 */ /* 0x0007e20008219000 */
[----:B------:R-:W5:Y:S01]  /*10e0*/  SYNCS.PHASECHK.TRANS64.TRYWAIT P0, [UR4+0x8], R3 ;  /* 0x00000803ff0075a7 */ /* 0x000f620008001104 */
[----:B------:R-:W-:Y:S01]  /*10f0*/  USHF.L.U32 UR35, UR35, 0x7, URZ ;  /* 0x0000000723237899 */ /* 0x000fe200080006ff */
[----:B------:R-:W-:Y:S01]  /*1100*/  UMOV UR34, URZ ;  /* 0x000000ff00227c82 */ /* 0x000fe20008000000 */
[----:B------:R-:W-:Y:S01]  /*1110*/  UMOV UR36, UR60 ;  /* 0x0000003c00247c82 */ /* 0x000fe20008000000 */
[----:B------:R-:W-:Y:S01]  /*1120*/  UMOV UR37, UR61 ;  /* 0x0000003d00257c82 */ /* 0x000fe20008000000 */
[----:B------:R-:W-:Y:S01]  /*1130*/  UMOV UR26, 0x40 ;  /* 0x00000040001a7882 */ /* 0x000fe20000000000 */
[----:B------:R-:W-:-:S02]  /*1140*/  UIADD3.X UR13, UPT, UPT, URZ, UR39, URZ, UP2, !UPT ;  /* 0x00000027ff0d7290 */ /* 0x000fc400097fe4ff */
[----:B------:R-:W-:Y:S01]  /*1150*/  UIADD3 UR24, UPT, UPT, UR4, 0x2800, URZ ;  /* 0x0000280004187890 */ /* 0x000fe2000fffe0ff */
[----:B------:R-:W-:Y:S01]  /*1160*/  UMOV UR28, UR60 ;  /* 0x0000003c001c7c82 */ /* 0x000fe20008000000 */
[----:B------:R-:W-:Y:S01]  /*1170*/  UMOV UR29, UR61 ;  /* 0x0000003d001d7c82 */ /* 0x000fe20008000000 */
[----:B------:R-:W-:Y:S01]  /*1180*/  UMOV UR27, UR35 ;  /* 0x00000023001b7c82 */ /* 0x000fe20008000000 */
[----:B----4-:R-:W-:-:S04]  /*1190*/  UIADD3 UR6, UP0, UPT, UR6, 0x80, URZ ;  /* 0x0000008006067890 */ /* 0x010fc8000ff1e0ff */
[----:B------:R-:W-:Y:S02]  /*11a0*/  UIADD3.X UR5, UPT, UPT, URZ, UR7, URZ, UP0, !UPT ;  /* 0x00000007ff057290 */ /* 0x000fe400087fe4ff */
[----:B---3--:R-:W-:Y:S02]  /*11b0*/  UIADD3 UR8, UP1, UPT, UR32, 0x80, URZ ;  /* 0x0000008020087890 */ /* 0x008fe4000ff3e0ff */
[----:B------:R-:W-:Y:S02]  /*11c0*/  UIADD3 UR32, UPT, UPT, UR4, 0x800, URZ ;  /* 0x0000080004207890 */ /* 0x000fe4000fffe0ff */
[----:B------:R-:W-:Y:S02]  /*11d0*/  UIADD3.X UR9, UPT, UPT, URZ, UR33, URZ, UP1, !UPT ;  /* 0x00000021ff097290 */ /* 0x000fe40008ffe4ff */
[----:B------:R-:W-:Y:S02]  /*11e0*/  ULOP3.LUT UR33, UR4, 0xfefffc00, URZ, 0xc0, !UPT ;  /* 0xfefffc0004217892 */ /* 0x000fe4000f8ec0ff */
[----:B------:R-:W-:-:S05]  /*11f0*/  UIADD3 UR16, UPT, UPT, UR4, 0x4800, URZ ;  /* 0x0000480004107890 */ /* 0x000fca000fffe0ff */
[----:B------:R-:W-:Y:S01]  /*1200*/  UMOV UR25, UR33 ;  /* 0x0000002100197c82 */ /* 0x000fe20008000000 */
[----:B-----5:R-:W-:Y:S05]  /*1210*/  @!P0 BRA `(.L_x_13) ;  /* 0x0000009c00908947 */ /* 0x020fea0003800000 */
.L_x_95:
[----:B------:R-:W-:Y:S05]  /*1220*/  BRA.U UP6, `(.L_x_14) ;  /* 0x00000001060c7547 */ /* 0x000fea000b800000 */
[----:B------:R-:W-:-:S13]  /*1230*/  ELECT P0, URZ, PT ;  /* 0x0000000000ff782f */ /* 0x000fda0003800000 */
[----:B-12---:R-:W-:-:S04]  /*1240*/  @P0 MOV R2, 0xc000 ;  /* 0x0000c00000020802 */ /* 0x006fc80000000f00 */
[----:B------:R3:W-:Y:S03]  /*1250*/  @P0 SYNCS.ARRIVE.TRANS64 RZ, [UR4], R2 ;  /* 0x00000002ffff09a7 */ /* 0x0007e60008000004 */
.L_x_14:
[----:B------:R4:W-:Y:S01]  /*1260*/  UTMALDG.4D.2CTA [UR32], [UR12], desc[URZ] ;  /* 0x0000ff200c0075b4 */ /* 0x0009e20008219000 */
[----:B------:R-:W-:Y:S01]  /*1270*/  UMOV UR18, 0x80 ;  /* 0x0000008000127882 */ /* 0x000fe20000000000 */
[----:B------:R-:W-:Y:S01]  /*1280*/  UMOV UR20, UR60 ;  /* 0x0000003c00147c82 */ /* 0x000fe20008000000 */
[----:B------:R-:W-:Y:S01]  /*1290*/  UMOV UR21, UR61 ;  /* 0x0000003d00157c82 */ /* 0x000fe20008000000 */
[----:B------:R-:W-:Y:S01]  /*12a0*/  UMOV UR19, UR35 ;  /* 0x0000002300137c82 */ /* 0x000fe20008000000 */
[----:B------:R-:W-:Y:S01]  /*12b0*/  UMOV UR17, UR33 ;  /* 0x0000002100117c82 */ /* 0x000fe20008000000 */
[----:B------:R-:W-:Y:S01]  /*12c0*/  UMOV UR7, UR5 ;  /* 0x0000000500077c82 */ /* 0x000fe20008000000 */
[----:B------:R-:W4:Y:S01]  /*12d0*/  LDCU.64 UR38, c[0x0][0x348] ;  /* 0x00006900ff2677ac */ /* 0x000f220008000a00 */
[----:B------:R5:W-:Y:S01]  /*12e0*/  UTMALDG.4D.2CTA [UR24], [UR8], desc[URZ] ;  /* 0x0000ff18080075b4 */ /* 0x000be20008219000 */
[----:B------:R-:W-:Y:S02]  /*12f0*/  UIADD3 UR57, UPT, UPT, UR4, 0x18, URZ ;  /* 0x0000001804397890 */ /* 0x000fe4000fffe0ff */
[----:B------:R-:W-:-:S02]  /*1300*/  UIADD3 UR56, UPT, UPT, UR4, 0x9800, URZ ;  /* 0x0000980004387890 */ /* 0x000fc4000fffe0ff */
[----:B------:R-:W-:Y:S01]  /*1310*/  ULOP3.LUT UR57, UR57, 0xfefffc18, URZ, 0xc0, !UPT ;  /* 0xfefffc1839397892 */ /* 0x000fe2000f8ec0ff */
[----:B------:R5:W-:Y:S01]  /*1320*/  UTMALDG.4D.2CTA [UR16], [UR6], desc[URZ] ;  /* 0x0000ff10060075b4 */ /* 0x000be20008219000 */
[----:B------:R-:W1:Y:S01]  /*1330*/  SYNCS.PHASECHK.TRANS64.TRYWAIT P0, [UR4+0x98], R3 ;  /* 0x00009803ff0075a7 */ /* 0x000e620008001104 */
[----:B------:R-:W-:Y:S01]  /*1340*/  UMOV UR58, UR10 ;  /* 0x0000000a003a7c82 */ /* 0x000fe20008000000 */
[----:B----4-:R-:W-:-:S04]  /*1350*/  UIADD3 UR12, UP0, UPT, UR38, 0x180, URZ ;  /* 0x00000180260c7890 */ /* 0x010fc8000ff1e0ff */
[----:B------:R-:W-:Y:S01]  /*1360*/  UIADD3.X UR13, UPT, UPT, URZ, UR39, URZ, UP0, !UPT ;  /* 0x00000027ff0d7290 */ /* 0x000fe200087fe4ff */
[----:B-1---5:R-:W-:Y:S11]  /*1370*/  @!P0 BRA `(.L_x_15) ;  /* 0x0000009c00588947 */ /* 0x022ff60003800000 */
.L_x_97:
[----:B------:R-:W-:Y:S05]  /*1380*/  BRA.U UP6, `(.L_x_16) ;  /* 0x00000001060c7547 */ /* 0x000fea000b800000 */
[----:B------:R-:W-:-:S13]  /*1390*/  ELECT P0, URZ, PT ;  /* 0x0000000000ff782f */ /* 0x000fda0003800000 */
[----:B-123--:R-:W-:-:S04]  /*13a0*/  @P0 MOV R2, 0x4000 ;  /* 0x0000400000020802 */ /* 0x00efc80000000f00 */
[----:B------:R4:W-:Y:S03]  /*13b0*/  @P0 SYNCS.ARRIVE.TRANS64 RZ, [UR4+0x18], R2 ;  /* 0x00001802ffff09a7 */ /* 0x0009e60008000004 */
.L_x_16:
[----:B------:R5:W-:Y:S01]  /*13c0*/  UTMALDG.4D.2CTA [UR56], [UR12], desc[URZ] ;  /* 0x0000ff380c0075b4 */ /* 0x000be20008219000 */
[----:B------:R-:W-:Y:S01]  /*13d0*/  UISETP.GE.AND UP0, UPT, UR31, 0x2, UPT ;  /* 0x000000021f00788c */ /* 0x000fe2000bf06270 */
[----:B------:R-:W-:Y:S01]  /*13e0*/  HFMA2 R3, -RZ, RZ, 0, 5.9604644775390625e-08 ;  /* 0x00000001ff037431 */ /* 0x000fe200000001ff */
[----:B------:R-:W-:-:S07]  /*13f0*/  UMOV UR7, 0x2 ;  /* 0x0000000200077882 */ /* 0x000fce0000000000 */
[----:B-----5:R-:W-:Y:S05]  /*1400*/  BRA.U !UP0, `(.L_x_17) ;  /* 0x0000000d08987547 */ /* 0x020fea000b800000 */
[----:B------:R-:W-:Y:S01]  /*1410*/  UISETP.NE.AND UP0, UPT, UR31, 0x2, UPT ;  /* 0x000000021f00788c */ /* 0x000fe2000bf05270 */
[----:B------:R-:W-:Y:S01]  /*1420*/  MOV R3, 0x1 ;  /* 0x0000000100037802 */ /* 0x000fe20000000f00 */
[----:B------:R-:W-:Y:S01]  /*1430*/  UMOV UR46, URZ ;  /* 0x000000ff002e7c82 */ /* 0x000fe20008000000 */
[----:B------:R-:W-:-:S06]  /*1440*/  UMOV UR7, 0x2 ;  /* 0x0000000200077882 */ /* 0x000fcc0000000000 */
[----:B------:R-:W-:Y:S05]  /*1450*/  BRA.U !UP0, `(.L_x_18) ;  /* 0x0000000908507547 */ /* 0x000fea000b800000 */
[----:B------:R-:W5:Y:S01]  /*1460*/  LDCU.64 UR8, c[0x0][0x348] ;  /* 0x00006900ff0877ac */ /* 0x000f620008000a00 */
[----:B------:R-:W-:Y:S01]  /*1470*/  HFMA2 R3, -RZ, RZ, 0, 5.9604644775390625e-08 ;  /* 0x00000001ff037431 */ /* 0x000fe200000001ff */
[----:B------:R-:W-:Y:S02]  /*1480*/  ULOP3.LUT UR38, UR30, 0xfffffffe, URZ, 0xc0, !UPT ;  /* 0xfffffffe1e267892 */ /* 0x000fe4000f8ec0ff */
[----:B------:R-:W-:Y:S01]  /*1490*/  USHF.L.U32 UR39, UR31, 0x7, URZ ;  /* 0x000000071f277899 */ /* 0x000fe200080006ff */
[----:B------:R-:W-:Y:S01]  /*14a0*/  UMOV UR46, URZ ;  /* 0x000000ff002e7c82 */ /* 0x000fe20008000000 */
[----:B------:R-:W-:Y:S01]  /*14b0*/  UMOV UR7, 0x2 ;  /* 0x0000000200077882 */ /* 0x000fe20000000000 */
[----:B------:R-:W-:Y:S01]  /*14c0*/  UISETP.NE.AND UP0, UPT, UR23, URZ, UPT ;  /* 0x000000ff1700728c */ /* 0x000fe2000bf05270 */
[----:B------:R-:W-:Y:S01]  /*14d0*/  UMOV UR58, URZ ;  /* 0x000000ff003a7c82 */ /* 0x000fe20008000000 */
[----:B------:R-:W-:Y:S01]  /*14e0*/  UMOV UR50, 0x40 ;  /* 0x0000004000327882 */ /* 0x000fe20000000000 */
[----:B------:R-:W-:-:S02]  /*14f0*/  UIADD3 UR38, UPT, UPT, -UR38, URZ, URZ ;  /* 0x000000ff26267290 */ /* 0x000fc4000fffe1ff */
[----:B------:R-:W-:Y:S02]  /*1500*/  UIADD3 UR16, UPT, UPT, UR10, UR39, URZ ;  /* 0x000000270a107290 */ /* 0x000fe4000fffe0ff */
[----:B-----5:R-:W-:Y:S02]  /*1510*/  UIADD3 UR74, UP3, UPT, UR8, 0x100, URZ ;  /* 0x00000100084a7890 */ /* 0x020fe4000ff7e0ff */
[----:B------:R-:W-:Y:S02]  /*1520*/  UIADD3 UR72, UP2, UPT, UR8, 0x100, URZ ;  /* 0x0000010008487890 */ /* 0x000fe4000ff5e0ff */
[----:B------:R-:W-:Y:S02]  /*1530*/  UIADD3 UR70, UP1, UPT, UR8, 0x100, URZ ;  /* 0x0000010008467890 */ /* 0x000fe4000ff3e0ff */
[----:B------:R-:W-:Y:S02]  /*1540*/  UIADD3.X UR75, UPT, UPT, URZ, UR9, URZ, UP3, !UPT ;  /* 0x00000009ff4b7290 */ /* 0x000fe40009ffe4ff */
[----:B------:R-:W-:-:S02]  /*1550*/  UIADD3.X UR73, UPT, UPT, URZ, UR9, URZ, UP2, !UPT ;  /* 0x00000009ff497290 */ /* 0x000fc400097fe4ff */
[----:B------:R-:W-:Y:S02]  /*1560*/  UIADD3.X UR71, UPT, UPT, URZ, UR9, URZ, UP1, !UPT ;  /* 0x00000009ff477290 */ /* 0x000fe40008ffe4ff */
[----:B------:R-:W-:Y:S02]  /*1570*/  UIADD3 UR68, UP5, UPT, UR8, 0x180, URZ ;  /* 0x0000018008447890 */ /* 0x000fe4000ffbe0ff */
[----:B------:R-:W-:Y:S02]  /*1580*/  UIADD3 UR66, UP4, UPT, UR8, 0x100, URZ ;  /* 0x0000010008427890 */ /* 0x000fe4000ff9e0ff */
[----:B------:R-:W-:Y:S02]  /*1590*/  UIADD3 UR64, UP3, UPT, UR8, 0x100, URZ ;  /* 0x0000010008407890 */ /* 0x000fe4000ff7e0ff */
[----:B------:R-:W-:Y:S02]  /*15a0*/  UIADD3 UR62, UP2, UPT, UR8, 0x100, URZ ;  /* 0x00000100083e7890 */ /* 0x000fe4000ff5e0ff */
[----:B------:R-:W-:-:S02]  /*15b0*/  UIADD3 UR54, UP1, UPT, UR8, 0x180, URZ ;  /* 0x0000018008367890 */ /* 0x000fc4000ff3e0ff */
[----:B------:R-:W-:Y:S02]  /*15c0*/  UIADD3.X UR69, UPT, UPT, URZ, UR9, URZ, UP5, !UPT ;  /* 0x00000009ff457290 */ /* 0x000fe4000affe4ff */
[----:B------:R-:W-:Y:S02]  /*15d0*/  UIADD3.X UR67, UPT, UPT, URZ, UR9, URZ, UP4, !UPT ;  /* 0x00000009ff437290 */ /* 0x000fe4000a7fe4ff */
[----:B------:R-:W-:Y:S02]  /*15e0*/  UIADD3.X UR65, UPT, UPT, URZ, UR9, URZ, UP3, !UPT ;  /* 0x00000009ff417290 */ /* 0x000fe40009ffe4ff */
[----:B------:R-:W-:Y:S02]  /*15f0*/  UIADD3.X UR63, UPT, UPT, URZ, UR9, URZ, UP2, !UPT ;  /* 0x00000009ff3f7290 */ /* 0x000fe400097fe4ff */
[----:B------:R-:W-:Y:S01]  /*1600*/  UIADD3.X UR55, UPT, UPT, URZ, UR9, URZ, UP1, !UPT ;  /* 0x00000009ff377290 */ /* 0x000fe20008ffe4ff */
[----:B------:R-:W-:Y:S01]  /*1610*/  UMOV UR42, 0x80 ;  /* 0x00000080002a7882 */ /* 0x000fe20000000000 */
[----:B------:R-:W-:Y:S01]  /*1620*/  UMOV UR34, URZ ;  /* 0x000000ff00227c82 */ /* 0x000fe20008000000 */
[----:B------:R-:W-:Y:S01]  /*1630*/  UMOV UR26, 0x40 ;  /* 0x00000040001a7882 */ /* 0x000fe20000000000 */
[----:B------:R-:W-:-:S08]  /*1640*/  UMOV UR18, 0x80 ;  /* 0x0000008000127882 */ /* 0x000fd00000000000 */
.L_x_27:
[----:B------:R-:W-:Y:S01]  /*1650*/  ULEA UR5, UR7, UR4, 0x3 ;  /* 0x0000000407057291 */ /* 0x000fe2000f8e18ff */
[----:B-1----:R-:W-:Y:S01]  /*1660*/  SHF.L.U32 R7, R3, 0x1f, RZ ;  /* 0x0000001f03077819 */ /* 0x002fe200000006ff */
[----:B------:R-:W-:Y:S02]  /*1670*/  UIADD3 UR6, UPT, UPT, UR7, 0x1, URZ ;  /* 0x0000000107067890 */ /* 0x000fe4000fffe0ff */
[----:B------:R-:W-:Y:S02]  /*1680*/  UIMAD UR40, UR7, 0x3000, URZ ;  /* 0x00003000072878a4 */ /* 0x000fe4000f8e02ff */
[----:B------:R-:W-:Y:S02]  /*1690*/  UISETP.NE.AND UP1, UPT, UR6, 0x10, UPT ;  /* 0x000000100600788c */ /* 0x000fe4000bf25270 */
[----:B------:R-:W-:Y:S01]  /*16a0*/  UIADD3 UR57, UPT, UPT, UR5, 0x10, URZ ;  /* 0x0000001005397890 */ /* 0x000fe2000fffe0ff */
[----:B------:R-:W1:Y:S01]  /*16b0*/  SYNCS.PHASECHK.TRANS64.TRYWAIT P0, [UR5+0x90], R7 ;  /* 0x00009007ff0075a7 */ /* 0x000e620008001105 */
[----:B------:R-:W-:Y:S02]  /*16c0*/  UIADD3 UR56, UPT, UPT, UR4, 0x6800, UR40 ;  /* 0x0000680004387890 */ /* 0x000fe4000fffe028 */
[----:B------:R-:W-:Y:S02]  /*16d0*/  UIADD3 UR48, UPT, UPT, UR4, 0x7800, UR40 ;  /* 0x0000780004307890 */ /* 0x000fe4000fffe028 */
[----:B------:R-:W-:Y:S02]  /*16e0*/  UIADD3 UR59, UPT, UPT, UR16, -0x100, URZ ;  /* 0xffffff00103b7890 */ /* 0x000fe4000fffe0ff */
[----:B------:R-:W-:Y:S02]  /*16f0*/  UIADD3 UR40, UPT, UPT, UR4, 0x8800, UR40 ;  /* 0x0000880004287890 */ /* 0x000fe4000fffe028 */
[----:B------:R-:W-:Y:S02]  /*1700*/  USEL UR6, UR6, URZ, UP1 ;  /* 0x000000ff06067287 */ /* 0x000fe40008800000 */
[----:B------:R-:W-:Y:S02]  /*1710*/  USEL UR8, URZ, 0x1, UP1 ;  /* 0x00000001ff087887 */ /* 0x000fe40008800000 */
[----:B------:R-:W-:Y:S01]  /*1720*/  ULOP3.LUT UR57, UR57, 0xfefffff8, URZ, 0xc0, !UPT ;  /* 0xfefffff839397892 */ /* 0x000fe2000f8ec0ff */
[----:B------:R-:W-:Y:S01]  /*1730*/  UMOV UR52, UR60 ;  /* 0x0000003c00347c82 */ /* 0x000fe20008000000 */
[----:B------:R-:W-:Y:S01]  /*1740*/  UMOV UR53, UR61 ;  /* 0x0000003d00357c82 */ /* 0x000fe20008000000 */
[----:B------:R-:W-:Y:S01]  /*1750*/  UMOV UR44, UR60 ;  /* 0x0000003c002c7c82 */ /* 0x000fe20008000000 */
[----:B------:R-:W-:Y:S01]  /*1760*/  UMOV UR45, UR61 ;  /* 0x0000003d002d7c82 */ /* 0x000fe20008000000 */
[----:B-1---5:R-:W-:Y:S07]  /*1770*/  @!P0 BRA `(.L_x_19) ;  /* 0x0000009800788947 */ /* 0x022fee0003800000 */
.L_x_99:
[----:B------:R-:W-:Y:S01]  /*1780*/  ULEA UR17, UR6, UR4, 0x3 ;  /* 0x0000000406117291 */ /* 0x000fe2000f8e18ff */
[----:B------:R-:W-:Y:S01]  /*1790*/  LOP3.LUT R3, R3, UR8, RZ, 0x3c, !PT ;  /* 0x0000000803037c12 */ /* 0x000fe2000f8e3cff */
[----:B------:R-:W-:Y:S01]  /*17a0*/  UMOV UR51, UR59 ;  /* 0x0000003b00337c82 */ /* 0x000fe20008000000 */
[----:B------:R-:W-:Y:S01]  /*17b0*/  UMOV UR43, UR59 ;  /* 0x0000003b002b7c82 */ /* 0x000fe20008000000 */
[----:B------:R-:W-:Y:S01]  /*17c0*/  UMOV UR49, UR57 ;  /* 0x0000003900317c82 */ /* 0x000fe20008000000 */
[----:B------:R-:W-:Y:S01]  /*17d0*/  SHF.L.U32 R5, R3, 0x1f, RZ ;  /* 0x0000001f03057819 */ /* 0x000fe200000006ff */
[----:B------:R-:W-:Y:S01]  /*17e0*/  UMOV UR41, UR57 ;  /* 0x0000003900297c82 */ /* 0x000fe20008000000 */
[----:B------:R-:W-:Y:S05]  /*17f0*/  BRA.U UP6, `(.L_x_20) ;  /* 0x0000000106107547 */ /* 0x000fea000b800000 */
[----:B------:R-:W-:Y:S11]  /*1800*/  ELECT P0, URZ, PT ;  /* 0x0000000000ff782f */ /* 0x000ff60003800000 */
[----:B------:R-:W-:Y:S02]  /*1810*/  @!UPT UIADD3 URZ, UPT, UPT, URZ, URZ, URZ ;  /* 0x000000fffffff290 */ /* 0x000fe4000fffe0ff */
[----:B-1234-:R-:W-:Y:S04]  /*1820*/  @P0 MOV R2, 0x6000 ;  /* 0x0000600000020802 */ /* 0x01efe80000000f00 */
[----:B------:R5:W-:Y:S03]  /*1830*/  @P0 SYNCS.ARRIVE.TRANS64 RZ, [UR5+0x10], R2 ;  /* 0x00001002ffff09a7 */ /* 0x000be60008000005 */
.L_x_20:
[----:B------:R-:W-:Y:S01]  /*1840*/  UTMALDG.4D.2CTA [UR56], [UR74], desc[URZ] ;  /* 0x0000ff384a0075b4 */ /* 0x000fe20008219000 */
[----:B------:R-:W-:Y:S02]  /*1850*/  UIADD3 UR7, UPT, UPT, UR6, 0x1, URZ ;  /* 0x0000000106077890 */ /* 0x000fe4000fffe0ff */
[----:B------:R-:W-:Y:S02]  /*1860*/  UIMAD UR5, UR6, 0x3000, UR4 ;  /* 0x00003000060578a4 */ /* 0x000fe4000f8e0204 */
[----:B------:R-:W-:Y:S02]  /*1870*/  UISETP.NE.AND UP1, UPT, UR7, 0x10, UPT ;  /* 0x000000100700788c */ /* 0x000fe4000bf25270 */
[----:B------:R-:W-:Y:S01]  /*1880*/  UIADD3 UR9, UPT, UPT, UR17, 0x10, URZ ;  /* 0x0000001011097890 */ /* 0x000fe2000fffe0ff */
[----:B------:R-:W-:Y:S01]  /*1890*/  UTMALDG.4D.2CTA [UR48], [UR72], desc[URZ] ;  /* 0x0000ff30480075b4 */ /* 0x000fe20008219000 */
[----:B------:R-:W-:Y:S02]  /*18a0*/  USEL UR12, URZ, 0x1, UP1 ;  /* 0x00000001ff0c7887 */ /* 0x000fe40008800000 */
[----:B------:R-:W-:Y:S02]  /*18b0*/  USEL UR6, UR7, URZ, UP1 ;  /* 0x000000ff07067287 */ /* 0x000fe40008800000 */
[----:B------:R-:W-:Y:S02]  /*18c0*/  UIADD3 UR11, UPT, UPT, UR39, -0x100, URZ ;  /* 0xffffff00270b7890 */ /* 0x000fe4000fffe0ff */
[----:B------:R-:W-:Y:S01]  /*18d0*/  UIADD3 UR8, UPT, UPT, UR5, 0x6800, URZ ;  /* 0x0000680005087890 */ /* 0x000fe2000fffe0ff */
[----:B------:R1:W-:Y:S01]  /*18e0*/  UTMALDG.4D.2CTA [UR40], [UR70], desc[URZ] ;  /* 0x0000ff28460075b4 */ /* 0x0003e20008219000 */
[----:B------:R-:W2:Y:S01]  /*18f0*/  SYNCS.PHASECHK.TRANS64.TRYWAIT P0, [UR17+0x90], R5 ;  /* 0x00009005ff0075a7 */ /* 0x000ea20008001111 */
[----:B------:R-:W-:Y:S01]  /*1900*/  ULOP3.LUT UR9, UR9, 0xfefffff8, URZ, 0xc0, !UPT ;  /* 0xfefffff809097892 */ /* 0x000fe2000f8ec0ff */
[----:B------:R-:W-:Y:S01]  /*1910*/  LOP3.LUT R3, R3, UR12, RZ, 0x3c, !PT ;  /* 0x0000000c03037c12 */ /* 0x000fe2000f8e3cff */
[----:B------:R-:W-:Y:S02]  /*1920*/  UPLOP3.LUT UP6, UPT, UPT, UPT, UP0, 0x80, 0x8 ;  /* 0x000000000008789c */ /* 0x000fe40003fcf000 */
[----:B-1----:R-:W-:Y:S01]  /*1930*/  ULEA UR40, UR6, UR4, 0x3 ;  /* 0x0000000406287291 */ /* 0x002fe2000f8e18ff */
[----:B--2---:R-:W-:Y:S11]  /*1940*/  @!P0 BRA `(.L_x_21) ;  /* 0x0000009800208947 */ /* 0x004ff60003800000 */
.L_x_101:
[----:B------:R-:W-:Y:S01]  /*1950*/  SHF.L.U32 R5, R3, 0x1f, RZ ;  /* 0x0000001f03057819 */ /* 0x000fe200000006ff */
[----:B------:R-:W-:Y:S01]  /*1960*/  UMOV UR12, UR60 ;  /* 0x0000003c000c7c82 */ /* 0x000fe20008000000 */
[----:B------:R-:W-:Y:S01]  /*1970*/  UMOV UR13, UR61 ;  /* 0x0000003d000d7c82 */ /* 0x000fe20008000000 */
[----:B------:R-:W-:Y:S05]  /*1980*/  BRA.U UP6, `(.L_x_22) ;  /* 0x0000000106107547 */ /* 0x000fea000b800000 */
[----:B------:R-:W-:Y:S11]  /*1990*/  ELECT P0, URZ, PT ;  /* 0x0000000000ff782f */ /* 0x000ff60003800000 */
[----:B------:R-:W-:Y:S02]  /*19a0*/  @!UPT UIADD3 URZ, UPT, UPT, URZ, URZ, URZ ;  /* 0x000000fffffff290 */ /* 0x000fe4000fffe0ff */
[----:B-1-345:R-:W-:Y:S04]  /*19b0*/  @P0 MOV R2, 0x4000 ;  /* 0x0000400000020802 */ /* 0x03afe80000000f00 */
[----:B------:R2:W-:Y:S03]  /*19c0*/  @P0 SYNCS.ARRIVE.TRANS64 RZ, [UR17+0x10], R2 ;  /* 0x00001002ffff09a7 */ /* 0x0005e60008000011 */
.L_x_22:
[----:B------:R-:W-:Y:S01]  /*19d0*/  UIADD3 UR5, UPT, UPT, UR6, 0x1, URZ ;  /* 0x0000000106057890 */ /* 0x000fe2000fffe0ff */
[----:B------:R1:W-:Y:S01]  /*19e0*/  UTMALDG.4D.2CTA [UR8], [UR68], desc[URZ] ;  /* 0x0000ff08440075b4 */ /* 0x0003e20008219000 */
[----:B------:R-:W-:Y:S01]  /*19f0*/  UIADD3 UR35, UPT, UPT, UR16, -0x180, URZ ;  /* 0xfffffe8010237890 */ /* 0x000fe2000fffe0ff */
[----:B------:R-:W2:Y:S01]  /*1a00*/  SYNCS.PHASECHK.TRANS64.TRYWAIT P0, [UR40+0x90], R5 ;  /* 0x00009005ff0075a7 */ /* 0x000ea20008001128 */
[----:B------:R-:W-:Y:S02]  /*1a10*/  UIMAD UR16, UR6, 0x3000, URZ ;  /* 0x00003000061078a4 */ /* 0x000fe4000f8e02ff */
[----:B------:R-:W-:Y:S02]  /*1a20*/  UISETP.NE.AND UP1, UPT, UR5, 0x10, UPT ;  /* 0x000000100500788c */ /* 0x000fe4000bf25270 */
[----:B------:R-:W-:Y:S02]  /*1a30*/  UIADD3 UR33, UPT, UPT, UR40, 0x10, URZ ;  /* 0x0000001028217890 */ /* 0x000fe4000fffe0ff */
[----:B------:R-:W-:Y:S02]  /*1a40*/  UIADD3 UR32, UPT, UPT, UR4, 0x6800, UR16 ;  /* 0x0000680004207890 */ /* 0x000fe4000fffe010 */
[----:B------:R-:W-:Y:S02]  /*1a50*/  UIADD3 UR24, UPT, UPT, UR4, 0x7800, UR16 ;  /* 0x0000780004187890 */ /* 0x000fe4000fffe010 */
        /* <DEDUP_REMOVED lines=8> */
[----:B------:R-:W-:Y:S01]  /*1ae0*/  UMOV UR20, UR60 ;  /* 0x0000003c00147c82 */ /* 0x000fe20008000000 */
[----:B------:R-:W-:Y:S01]  /*1af0*/  UMOV UR21, UR61 ;  /* 0x0000003d00157c82 */ /* 0x000fe20008000000 */
[----:B-12---:R-:W-:Y:S05]  /*1b00*/  @!P0 BRA `(.L_x_23) ;  /* 0x0000009400d08947 */ /* 0x006fea0003800000 */
.L_x_103:
        /* <DEDUP_REMOVED lines=10> */
[----:B-1-345:R-:W-:Y:S04]  /*1bb0*/  @P0 MOV R2, 0x6000 ;  /* 0x0000600000020802 */ /* 0x03afe80000000f00 */
[----:B------:R2:W-:Y:S03]  /*1bc0*/  @P0 SYNCS.ARRIVE.TRANS64 RZ, [UR40+0x10], R2 ;  /* 0x00001002ffff09a7 */ /* 0x0005e60008000028 */
.L_x_24:
[----:B------:R1:W-:Y:S01]  /*1bd0*/  UTMALDG.4D.2CTA [UR32], [UR66], desc[URZ] ;  /* 0x0000ff20420075b4 */ /* 0x0003e20008219000 */
[----:B------:R-:W-:Y:S01]  /*1be0*/  UIADD3 UR11, UPT, UPT, UR39, -0x180, URZ ;  /* 0xfffffe80270b7890 */ /* 0x000fe2000fffe0ff */
[----:B------:R1:W-:Y:S01]  /*1bf0*/  UTMALDG.4D.2CTA [UR24], [UR64], desc[URZ] ;  /* 0x0000ff18400075b4 */ /* 0x0003e20008219000 */
[----:B------:R1:W-:Y:S01]  /*1c00*/  UTMALDG.4D.2CTA [UR16], [UR62], desc[URZ] ;  /* 0x0000ff103e0075b4 */ /* 0x0003e20008219000 */
[----:B------:R-:W2:Y:S02]  /*1c10*/  SYNCS.PHASECHK.TRANS64.TRYWAIT P0, [UR5+0x90], R5 ;  /* 0x00009005ff0075a7 */ /* 0x000ea40008001105 */
[----:B-12---:R-:W-:Y:S07]  /*1c20*/  @!P0 BRA `(.L_x_25) ;  /* 0x0000009400a88947 */ /* 0x006fee0003800000 */
.L_x_105:
[----:B------:R-:W-:Y:S05]  /*1c30*/  BRA.U UP6, `(.L_x_26) ;  /* 0x0000000106107547 */ /* 0x000fea000b800000 */
[----:B------:R-:W-:Y:S11]  /*1c40*/  ELECT P0, URZ, PT ;  /* 0x0000000000ff782f */ /* 0x000ff60003800000 */
[----:B------:R-:W-:Y:S02]  /*1c50*/  @!UPT UIADD3 URZ, UPT, UPT, URZ, URZ, URZ ;  /* 0x000000fffffff290 */ /* 0x000fe4000fffe0ff */
[----:B-1-345:R-:W-:Y:S04]  /*1c60*/  @P0 MOV R2, 0x4000 ;  /* 0x0000400000020802 */ /* 0x03afe80000000f00 */
[----:B------:R2:W-:Y:S03]  /*1c70*/  @P0 SYNCS.ARRIVE.TRANS64 RZ, [UR5+0x10], R2 ;  /* 0x00001002ffff09a7 */ /* 0x0005e60008000005 */
.L_x_26:
[----:B------:R-:W-:Y:S02]  /*1c80*/  UIADD3 UR16, UPT, UPT, UR5, 0x10, URZ ;  /* 0x0000001005107890 */ /* 0x000fe4000fffe0ff */
[----:B------:R-:W-:Y:S02]  /*1c90*/  UIMAD UR5, UR6, 0x3000, UR4 ;  /* 0x00003000060578a4 */ /* 0x000fe4000f8e0204 */
[----:B------:R-:W-:Y:S02]  /*1ca0*/  ULOP3.LUT UR9, UR16, 0xfefffff8, URZ, 0xc0, !UPT ;  /* 0xfefffff810097892 */ /* 0x000fe4000f8ec0ff */
[----:B------:R-:W-:Y:S02]  /*1cb0*/  UIADD3 UR8, UPT, UPT, UR5, 0x6800, URZ ;  /* 0x0000680005087890 */ /* 0x000fe4000fffe0ff */
[----:B------:R-:W-:Y:S02]  /*1cc0*/  UIADD3 UR17, UPT, UPT, UR6, 0x1, URZ ;  /* 0x0000000106117890 */ /* 0x000fe4000fffe0ff */
[----:B------:R-:W-:Y:S02]  /*1cd0*/  UIADD3 UR38, UPT, UPT, UR38, 0x2, URZ ;  /* 0x0000000226267890 */ /* 0x000fe4000fffe0ff */
[----:B------:R-:W-:Y:S02]  /*1ce0*/  UISETP.NE.AND UP1, UPT, UR17, 0x10, UPT ;  /* 0x000000101100788c */ /* 0x000fe4000bf25270 */
[----:B------:R-:W-:Y:S02]  /*1cf0*/  UIADD3 UR46, UPT, UPT, UR46, 0x2, URZ ;  /* 0x000000022e2e7890 */ /* 0x000fe4000fffe0ff */
[----:B------:R-:W-:Y:S02]  /*1d00*/  USEL UR16, URZ, 0x1, UP1 ;  /* 0x00000001ff107887 */ /* 0x000fe40008800000 */
[----:B------:R-:W-:Y:S01]  /*1d10*/  USEL UR7, UR17, URZ, UP1 ;  /* 0x000000ff11077287 */ /* 0x000fe20008800000 */
[----:B------:R-:W-:Y:S01]  /*1d20*/  UMOV UR12, UR60 ;  /* 0x0000003c000c7c82 */ /* 0x000fe20008000000 */
[----:B------:R-:W-:Y:S01]  /*1d30*/  UMOV UR13, UR61 ;  /* 0x0000003d000d7c82 */ /* 0x000fe20008000000 */
[----:B------:R-:W-:Y:S01]  /*1d40*/  UISETP.NE.AND UP1, UPT, UR38, URZ, UPT ;  /* 0x000000ff2600728c */ /* 0x000fe2000bf25270 */
[----:B------:R1:W-:Y:S01]  /*1d50*/  UTMALDG.4D.2CTA [UR8], [UR54], desc[URZ] ;  /* 0x0000ff08360075b4 */ /* 0x0003e20008219000 */
[----:B------:R-:W-:Y:S01]  /*1d60*/  UIADD3 UR39, UPT, UPT, UR39, -0x100, URZ ;  /* 0xffffff0027277890 */ /* 0x000fe2000fffe0ff */
[----:B------:R-:W-:Y:S01]  /*1d70*/  LOP3.LUT R3, R3, UR16, RZ, 0x3c, !PT ;  /* 0x0000001003037c12 */ /* 0x000fe2000f8e3cff */
[----:B------:R-:W-:Y:S05]  /*1d80*/  UMOV UR16, UR59 ;  /* 0x0000003b00107c82 */ /* 0x000fea0008000000 */
[----:B-1----:R-:W-:Y:S05]  /*1d90*/  BRA.U UP1, `(.L_x_27) ;  /* 0xfffffff9012c7547 */ /* 0x002fea000b83ffff */
.L_x_18:
[----:B------:R-:W-:-:S04]  /*1da0*/  ULOP3.LUT UR30, UR30, 0x1, URZ, 0xc0, !UPT ;  /* 0x000000011e1e7892 */ /* 0x000fc8000f8ec0ff */
[----:B------:R-:W-:-:S09]  /*1db0*/  UISETP.NE.U32.AND UP0, UPT, UR30, 0x1, UPT ;  /* 0x000000011e00788c */ /* 0x000fd2000bf05070 */
[----:B------:R-:W-:Y:S05]  /*1dc0*/  BRA.U UP0, `(.L_x_17) ;  /* 0x0000000500287547 */ /* 0x000fea000b800000 */
[----:B------:R-:W-:Y:S01]  /*1dd0*/  ULEA UR8, UR7, UR4, 0x3 ;  /* 0x0000000407087291 */ /* 0x000fe2000f8e18ff */
[----:B------:R-:W-:Y:S01]  /*1de0*/  SHF.L.U32 R6, R3, 0x1f, RZ ;  /* 0x0000001f03067819 */ /* 0x000fe200000006ff */
[----:B------:R-:W1:Y:S01]  /*1df0*/  LDCU.64 UR18, c[0x0][0x348] ;  /* 0x00006900ff1277ac */ /* 0x000e620008000a00 */
[----:B------:R-:W2:Y:S06]  /*1e00*/  LDCU.64 UR12, c[0x0][0x348] ;  /* 0x00006900ff0c77ac */ /* 0x000eac0008000a00 */
[----:B------:R-:W3:Y:S01]  /*1e10*/  SYNCS.PHASECHK.TRANS64.TRYWAIT P0, [UR8+0x90], R6 ;  /* 0x00009006ff0075a7 */ /* 0x000ee20008001108 */
[----:B------:R-:W4:Y:S01]  /*1e20*/  LDCU.64 UR16, c[0x0][0x348] ;  /* 0x00006900ff1077ac */ /* 0x000f220008000a00 */
[----:B------:R-:W-:-:S02]  /*1e30*/  UIADD3 UR11, UPT, UPT, UR31, 0x1fffffe, -UR46 ;  /* 0x01fffffe1f0b7890 */ /* 0x000fc4000fffe82e */
[----:B------:R-:W-:Y:S02]  /*1e40*/  UIADD3 UR5, UPT, UPT, UR7, 0x1, URZ ;  /* 0x0000000107057890 */ /* 0x000fe4000fffe0ff */
[----:B------:R-:W-:Y:S02]  /*1e50*/  UIMAD UR32, UR7, 0x3000, UR4 ;  /* 0x00003000072078a4 */ /* 0x000fe4000f8e0204 */
[----:B------:R-:W-:Y:S02]  /*1e60*/  UIMAD UR24, UR7, 0x3000, UR4 ;  /* 0x00003000071878a4 */ /* 0x000fe4000f8e0204 */
[----:B------:R-:W-:Y:S02]  /*1e70*/  UIMAD UR9, UR7, 0x3000, UR4 ;  /* 0x00003000070978a4 */ /* 0x000fe4000f8e0204 */
[----:B------:R-:W-:Y:S02]  /*1e80*/  UIADD3 UR33, UPT, UPT, UR8, 0x10, URZ ;  /* 0x0000001008217890 */ /* 0x000fe4000fffe0ff */
[----:B-1----:R-:W-:-:S02]  /*1e90*/  UIADD3 UR30, UP2, UPT, UR18, 0x100, URZ ;  /* 0x00000100121e7890 */ /* 0x002fc4000ff5e0ff */
[----:B--2---:R-:W-:Y:S02]  /*1ea0*/  UIADD3 UR12, UP1, UPT, UR12, 0x100, URZ ;  /* 0x000001000c0c7890 */ /* 0x004fe4000ff3e0ff */
[----:B----4-:R-:W-:Y:S02]  /*1eb0*/  UIADD3 UR6, UP0, UPT, UR16, 0x100, URZ ;  /* 0x0000010010067890 */ /* 0x010fe4000ff1e0ff */
[----:B------:R-:W-:Y:S02]  /*1ec0*/  UISETP.NE.AND UP3, UPT, UR5, 0x10, UPT ;  /* 0x000000100500788c */ /* 0x000fe4000bf65270 */
[----:B------:R-:W-:Y:S02]  /*1ed0*/  USHF.L.U32 UR11, UR11, 0x7, URZ ;  /* 0x000000070b0b7899 */ /* 0x000fe400080006ff */
[----:B------:R-:W-:Y:S02]  /*1ee0*/  UIADD3 UR32, UPT, UPT, UR32, 0x6800, URZ ;  /* 0x0000680020207890 */ /* 0x000fe4000fffe0ff */
[----:B------:R-:W-:-:S02]  /*1ef0*/  UIADD3 UR24, UPT, UPT, UR24, 0x7800, URZ ;  /* 0x0000780018187890 */ /* 0x000fc4000fffe0ff */
[----:B------:R-:W-:Y:S02]  /*1f00*/  UIADD3 UR16, UPT, UPT, UR9, 0x8800, URZ ;  /* 0x0000880009107890 */ /* 0x000fe4000fffe0ff */
[----:B------:R-:W-:Y:S02]  /*1f10*/  UIADD3.X UR31, UPT, UPT, URZ, UR19, URZ, UP2, !UPT ;  /* 0x00000013ff1f7290 */ /* 0x000fe400097fe4ff */
[----:B------:R-:W-:Y:S02]  /*1f20*/  UIADD3.X UR13, UPT, UPT, URZ, UR13, URZ, UP1, !UPT ;  /* 0x0000000dff0d7290 */ /* 0x000fe40008ffe4ff */
[----:B------:R-:W-:Y:S02]  /*1f30*/  UIADD3.X UR7, UPT, UPT, URZ, UR17, URZ, UP0, !UPT ;  /* 0x00000011ff077290 */ /* 0x000fe400087fe4ff */
[----:B------:R-:W-:Y:S02]  /*1f40*/  USEL UR5, UR5, URZ, UP3 ;  /* 0x000000ff05057287 */ /* 0x000fe40009800000 */
[----:B------:R-:W-:-:S02]  /*1f50*/  UIADD3 UR35, UPT, UPT, UR10, UR11, URZ ;  /* 0x0000000b0a237290 */ /* 0x000fc4000fffe0ff */
[----:B------:R-:W-:Y:S01]  /*1f60*/  ULOP3.LUT UR33, UR33, 0xfefffff8, URZ, 0xc0, !UPT ;  /* 0xfefffff821217892 */ /* 0x000fe2000f8ec0ff */
[----:B------:R-:W-:Y:S01]  /*1f70*/  UMOV UR34, URZ ;  /* 0x000000ff00227c82 */ /* 0x000fe20008000000 */
[----:B------:R-:W-:Y:S01]  /*1f80*/  UMOV UR36, UR60 ;  /* 0x0000003c00247c82 */ /* 0x000fe20008000000 */
[----:B------:R-:W-:Y:S01]  /*1f90*/  UMOV UR37, UR61 ;  /* 0x0000003d00257c82 */ /* 0x000fe20008000000 */
[----:B------:R-:W-:Y:S01]  /*1fa0*/  UMOV UR26, 0x40 ;  /* 0x00000040001a7882 */ /* 0x000fe20000000000 */
[----:B------:R-:W-:Y:S01]  /*1fb0*/  UMOV UR28, UR60 ;  /* 0x0000003c001c7c82 */ /* 0x000fe20008000000 */
[----:B---3--:R-:W-:Y:S06]  /*1fc0*/  @!P0 BRA `(.L_x_28) ;  /* 0x0000009000e08947 */ /* 0x008fec0003800000 */
.L_x_107:
[----:B------:R-:W-:Y:S01]  /*1fd0*/  USEL UR9, URZ, 0x1, UP3 ;  /* 0x00000001ff097887 */ /* 0x000fe20009800000 */
[----:B------:R-:W-:Y:S01]  /*1fe0*/  UMOV UR29, UR61 ;  /* 0x0000003d001d7c82 */ /* 0x000fe20008000000 */
[----:B------:R-:W-:Y:S01]  /*1ff0*/  UMOV UR18, 0x80 ;  /* 0x0000008000127882 */ /* 0x000fe20000000000 */
[----:B------:R-:W-:Y:S01]  /*2000*/  UMOV UR25, UR33 ;  /* 0x0000002100197c82 */ /* 0x000fe20008000000 */
[----:B------:R-:W-:Y:S01]  /*2010*/  UMOV UR27, UR35 ;  /* 0x00000023001b7c82 */ /* 0x000fe20008000000 */
[----:B------:R-:W-:Y:S07]  /*2020*/  BRA.U UP6, `(.L_x_29) ;  /* 0x00000001060c7547 */ /* 0x000fee000b800000 */
[----:B------:R-:W-:-:S13]  /*2030*/  ELECT P0, URZ, PT ;  /* 0x0000000000ff782f */ /* 0x000fda0003800000 */
[----:B-1---5:R-:W-:-:S04]  /*2040*/  @P0 MOV R2, 0x6000 ;  /* 0x0000600000020802 */ /* 0x022fc80000000f00 */
[----:B------:R2:W-:Y:S03]  /*2050*/  @P0 SYNCS.ARRIVE.TRANS64 RZ, [UR8+0x10], R2 ;  /* 0x00001002ffff09a7 */ /* 0x0005e60008000008 */
.L_x_29:
[----:B------:R-:W-:Y:S01]  /*2060*/  ULEA UR38, UR5, UR4, 0x3 ;  /* 0x0000000405267291 */ /* 0x000fe2000f8e18ff */
[----:B------:R-:W-:Y:S01]  /*2070*/  LOP3.LUT R3, R3, UR9, RZ, 0x3c, !PT ;  /* 0x0000000903037c12 */ /* 0x000fe2000f8e3cff */
[----:B------:R-:W-:Y:S01]  /*2080*/  UTMALDG.4D.2CTA [UR32], [UR30], desc[URZ] ;  /* 0x0000ff201e0075b4 */ /* 0x000fe20008219000 */
[----:B------:R-:W-:Y:S01]  /*2090*/  UMOV UR20, UR60 ;  /* 0x0000003c00147c82 */ /* 0x000fe20008000000 */
[----:B------:R-:W-:Y:S01]  /*20a0*/  UMOV UR21, UR61 ;  /* 0x0000003d00157c82 */ /* 0x000fe20008000000 */
[----:B------:R-:W-:Y:S01]  /*20b0*/  SHF.L.U32 R6, R3, 0x1f, RZ ;  /* 0x0000001f03067819 */ /* 0x000fe200000006ff */
[----:B------:R-:W-:Y:S01]  /*20c0*/  UMOV UR17, UR33 ;  /* 0x0000002100117c82 */ /* 0x000fe20008000000 */
[----:B------:R-:W-:Y:S01]  /*20d0*/  UMOV UR19, UR35 ;  /* 0x0000002300137c82 */ /* 0x000fe20008000000 */
[----:B------:R-:W-:Y:S01]  /*20e0*/  UIMAD UR8, UR5, 0x3000, UR4 ;  /* 0x00003000050878a4 */ /* 0x000fe2000f8e0204 */
[----:B------:R3:W-:Y:S01]  /*20f0*/  UTMALDG.4D.2CTA [UR24], [UR12], desc[URZ] ;  /* 0x0000ff180c0075b4 */ /* 0x0007e20008219000 */
[----:B------:R-:W-:-:S02]  /*2100*/  UIADD3 UR9, UPT, UPT, UR38, 0x10, URZ ;  /* 0x0000001026097890 */ /* 0x000fc4000fffe0ff */
[----:B------:R-:W-:Y:S02]  /*2110*/  UIADD3 UR8, UPT, UPT, UR8, 0x6800, URZ ;  /* 0x0000680008087890 */ /* 0x000fe4000fffe0ff */
[----:B------:R-:W-:Y:S01]  /*2120*/  ULOP3.LUT UR9, UR9, 0xfefffff8, URZ, 0xc0, !UPT ;  /* 0xfefffff809097892 */ /* 0x000fe2000f8ec0ff */
[----:B---3--:R-:W-:Y:S01]  /*2130*/  UMOV UR12, UR6 ;  /* 0x00000006000c7c82 */ /* 0x008fe20008000000 */
[----:B------:R-:W-:Y:S01]  /*2140*/  UMOV UR13, UR7 ;  /* 0x00000007000d7c82 */ /* 0x000fe20008000000 */
[----:B------:R-:W3:Y:S01]  /*2150*/  LDCU.64 UR6, c[0x0][0x348] ;  /* 0x00006900ff0677ac */ /* 0x000ee20008000a00 */
[----:B------:R4:W-:Y:S01]  /*2160*/  UTMALDG.4D.2CTA [UR16], [UR12], desc[URZ] ;  /* 0x0000ff100c0075b4 */ /* 0x0009e20008219000 */
[----:B------:R-:W1:Y:S01]  /*2170*/  SYNCS.PHASECHK.TRANS64.TRYWAIT P0, [UR38+0x90], R6 ;  /* 0x00009006ff0075a7 */ /* 0x000e620008001126 */
[----:B---3--:R-:W-:-:S04]  /*2180*/  UIADD3 UR6, UP0, UPT, UR6, 0x180, URZ ;  /* 0x0000018006067890 */ /* 0x008fc8000ff1e0ff */
[----:B------:R-:W-:Y:S01]  /*2190*/  UIADD3.X UR7, UPT, UPT, URZ, UR7, URZ, UP0, !UPT ;  /* 0x00000007ff077290 */ /* 0x000fe200087fe4ff */
[----:B-1--4-:R-:W-:Y:S11]  /*21a0*/  @!P0 BRA `(.L_x_30) ;  /* 0x0000009000848947 */ /* 0x012ff60003800000 */
.L_x_109:
[----:B------:R-:W-:Y:S01]  /*21b0*/  UMOV UR12, UR60 ;  /* 0x0000003c000c7c82 */ /* 0x000fe20008000000 */
[----:B------:R-:W-:Y:S01]  /*21c0*/  UMOV UR13, UR61 ;  /* 0x0000003d000d7c82 */ /* 0x000fe20008000000 */
[----:B------:R-:W-:Y:S05]  /*21d0*/  BRA.U UP6, `(.L_x_31) ;  /* 0x00000001060c7547 */ /* 0x000fea000b800000 */
[----:B------:R-:W-:-:S13]  /*21e0*/  ELECT P0, URZ, PT ;  /* 0x0000000000ff782f */ /* 0x000fda0003800000 */
[----:B-12--5:R-:W-:-:S04]  /*21f0*/  @P0 MOV R2, 0x4000 ;  /* 0x0000400000020802 */ /* 0x026fc80000000f00 */
[----:B------:R3:W-:Y:S03]  /*2200*/  @P0 SYNCS.ARRIVE.TRANS64 RZ, [UR38+0x10], R2 ;  /* 0x00001002ffff09a7 */ /* 0x0007e60008000026 */
.L_x_31:
[----:B------:R-:W-:Y:S01]  /*2210*/  UIADD3 UR16, UPT, UPT, UR5, 0x1, URZ ;  /* 0x0000000105107890 */ /* 0x000fe2000fffe0ff */
[----:B------:R4:W-:Y:S03]  /*2220*/  UTMALDG.4D.2CTA [UR8], [UR6], desc[URZ] ;  /* 0x0000ff08060075b4 */ /* 0x0009e60008219000 */
[----:B------:R-:W-:-:S04]  /*2230*/  UISETP.NE.AND UP0, UPT, UR16, 0x10, UPT ;  /* 0x000000101000788c */ /* 0x000fc8000bf05270 */
[----:B------:R-:W-:-:S06]  /*2240*/  USEL UR5, URZ, 0x1, UP0 ;  /* 0x00000001ff057887 */ /* 0x000fcc0008000000 */
[----:B------:R-:W-:Y:S01]  /*2250*/  LOP3.LUT R3, R3, UR5, RZ, 0x3c, !PT ;  /* 0x0000000503037c12 */ /* 0x000fe2000f8e3cff */
[----:B----4-:R-:W-:-:S12]  /*2260*/  USEL UR7, UR16, URZ, UP0 ;  /* 0x000000ff10077287 */ /* 0x010fd80008000000 */
.L_x_17:
[----:B------:R-:W-:Y:S02]  /*2270*/  UIADD3 UR5, UPT, UPT, UR7, 0x2, URZ ;  /* 0x0000000207057890 */ /* 0x000fe4000fffe0ff */
[----:B------:R-:W-:-:S04]  /*2280*/  UISETP.NE.AND UP0, UPT, UR7, 0xf, UPT ;  /* 0x0000000f0700788c */ /* 0x000fc8000bf05270 */
[----:B------:R-:W-:-:S04]  /*2290*/  USEL UR5, UR5, 0x1, UP0 ;  /* 0x0000000105057887 */ /* 0x000fc80008000000 */
[----:B------:R-:W-:Y:S02]  /*22a0*/  UIADD3 UR12, UPT, UPT, UR5, 0x1, URZ ;  /* 0x00000001050c7890 */ /* 0x000fe4000fffe0ff */
[----:B------:R-:W-:-:S04]  /*22b0*/  UISETP.NE.AND UP1, UPT, UR5, 0x10, UPT ;  /* 0x000000100500788c */ /* 0x000fc8000bf25270 */
[----:B------:R-:W-:Y:S02]  /*22c0*/  USEL UR12, UR12, 0x1, UP1 ;  /* 0x000000010c0c7887 */ /* 0x000fe40008800000 */
[----:B------:R-:W-:Y:S02]  /*22d0*/  UISETP.EQ.XOR UP1, UPT, UR7, 0xf, !UP1 ;  /* 0x0000000f0700788c */ /* 0x000fe4000cf22a70 */
[----:B------:R-:W-:Y:S02]  /*22e0*/  UIADD3 UR11, UPT, UPT, UR12, 0x1, URZ ;  /* 0x000000010c0b7890 */ /* 0x000fe4000fffe0ff */
[----:B------:R-:W-:Y:S02]  /*22f0*/  UISETP.NE.AND UP0, UPT, UR12, 0x10, UPT ;  /* 0x000000100c00788c */ /* 0x000fe4000bf05270 */
[----:B------:R-:W-:Y:S02]  /*2300*/  UISETP.EQ.XOR UP1, UPT, UR12, 0x10, UP1 ;  /* 0x000000100c00788c */ /* 0x000fe40008f22a70 */
[----:B------:R-:W-:-:S04]  /*2310*/  USEL UR11, UR11, 0x1, UP0 ;  /* 0x000000010b0b7887 */ /* 0x000fc80008000000 */
        /* <DEDUP_REMOVED lines=44> */
[----:B------:R-:W-:Y:S02]  /*25e0*/  UISETP.EQ.XOR UP1, UPT, UR5, 0x10, UP1 ;  /* 0x000000100500788c */ /* 0x000fe40008f22a70 */
[----:B------:R-:W-:Y:S02]  /*25f0*/  UISETP.NE.AND UP0, UPT, UR5, 0x10, UPT ;  /* 0x000000100500788c */ /* 0x000fe4000bf05270 */
[----:B------:R-:W-:Y:S02]  /*2600*/  USEL UR6, URZ, 0x1, !UP1 ;  /* 0x00000001ff067887 */ /* 0x000fe4000c800000 */
[----:B------:R-:W-:-:S04]  /*2610*/  USEL UR5, UR5, URZ, UP0 ;  /* 0x000000ff05057287 */ /* 0x000fc80008000000 */
[----:B------:R-:W-:Y:S01]  /*2620*/  ULEA UR5, UR5, UR4, 0x3 ;  /* 0x0000000405057291 */ /* 0x000fe2000f8e18ff */
[----:B------:R-:W-:-:S04]  /*2630*/  LOP3.LUT R3, R3, UR6, RZ, 0x3c, !PT ;  /* 0x0000000603037c12 */ /* 0x000fc8000f8e3cff */
[----:B------:R-:W-:-:S04]  /*2640*/  SHF.L.U32 R6, R3, 0x1f, RZ ;  /* 0x0000001f03067819 */ /* 0x000fc800000006ff */
[----:B------:R-:W1:Y:S02]  /*2650*/  SYNCS.PHASECHK.TRANS64.TRYWAIT P0, [UR5+0x90], R6 ;  /* 0x00009006ff0075a7 */ /* 0x000e640008001105 */
[----:B-1----:R-:W-:Y:S05]  /*2660*/  @!P0 BRA `(.L_x_32) ;  /* 0x0000008c00708947 */ /* 0x002fea0003800000 */
.L_x_111:
[----:B------:R-:W-:Y:S04]  /*2670*/  BSSY.RECONVERGENT B0, `(.L_x_10) ;  /* 0x000000e000007945 */ /* 0x000fe80003800200 */
[----:B------:R-:W-:Y:S05]  /*2680*/  BRA.U UP6, `(.L_x_33) ;  /* 0x0000000106287547 */ /* 0x000fea000b800000 */
[----:B------:R-:W-:-:S13]  /*2690*/  ELECT P0, URZ, PT ;  /* 0x0000000000ff782f */ /* 0x000fda0003800000 */
[----:B-12345:R-:W-:-:S04]  /*26a0*/  @P0 MOV R2, 0x6000 ;  /* 0x0000600000020802 */ /* 0x03efc80000000f00 */
[----:B------:R1:W-:Y:S01]  /*26b0*/  @P0 SYNCS.ARRIVE.TRANS64 RZ, [UR5+0x10], R2 ;  /* 0x00001002ffff09a7 */ /* 0x0003e20008000005 */
[----:B------:R-:W2:Y:S02]  /*26c0*/  SYNCS.PHASECHK.TRANS64.TRYWAIT P0, [UR4+0x8], RZ ;  /* 0x000008ffff0075a7 */ /* 0x000ea40008001104 */
[----:B-12---:R-:W-:Y:S05]  /*26d0*/  @!P0 BRA `(.L_x_34) ;  /* 0x0000008c00708947 */ /* 0x006fea0003800000 */
.L_x_113:
[----:B------:R-:W-:-:S13]  /*26e0*/  ELECT P0, URZ, PT ;  /* 0x0000000000ff782f */ /* 0x000fda0003800000 */
[----:B------:R-:W-:Y:S05]  /*26f0*/  @!P0 BRA `(.L_x_35) ;  /* 0x0000000000148947 */ /* 0x000fea0003800000 */
[----:B-1----:R-:W-:-:S04]  /*2700*/  HFMA2 R2, -RZ, RZ, 0, -2 ;  /* 0x0000c000ff027431 */ /* 0x002fc800000001ff */
[----:B------:R2:W-:Y:S01]  /*2710*/  SYNCS.ARRIVE.TRANS64 RZ, [UR4], R2 ;  /* 0x00000002ffff79a7 */ /* 0x0005e20008000004 */
[----:B------:R-:W-:Y:S05]  /*2720*/  BRA `(.L_x_35) ;  /* 0x0000000000087947 */ /* 0x000fea0003800000 */
.L_x_33:
[----:B------:R-:W1:Y:S02]  /*2730*/  SYNCS.PHASECHK.TRANS64.TRYWAIT P0, [UR4+0x8], RZ ;  /* 0x000008ffff0075a7 */ /* 0x000e640008001104 */
[----:B-1----:R-:W-:Y:S05]  /*2740*/  @!P0 BRA `(.L_x_36) ;  /* 0x0000008c006c8947 */ /* 0x002fea0003800000 */
.L_x_35:
[----:B------:R-:W-:Y:S05]  /*2750*/  BSYNC.RECONVERGENT B0 ;  /* 0x0000000000007941 */ /* 0x000fea0003800200 */
.L_x_10:
[----:B------:R-:W-:-:S13]  /*2760*/  ISETP.NE.AND P0, PT, R0, 0xc, PT ;  /* 0x0000000c0000780c */ /* 0x000fda0003f05270 */
[----:B------:R-:W-:Y:S05]  /*2770*/  @P0 BRA `(.L_x_9) ;  /* 0x0000001800ec0947 */ /* 0x000fea0003800000 */
[----:B------:R-:W1:Y:S01]  /*2780*/  S2UR UR5, SR_CgaCtaId ;  /* 0x00000000000579c3 */ /* 0x000e620000008800 */
[----:B------:R-:W-:Y:S01]  /*2790*/  UMOV UR6, 0x400 ;  /* 0x0000040000067882 */ /* 0x000fe20000000000 */
[----:B------:R-:W-:Y:S01]  /*27a0*/  UMOV UR4, 0x20 ;  /* 0x0000002000047882 */ /* 0x000fe20000000000 */
[----:B------:R-:W-:Y:S01]  /*27b0*/  ELECT P0, URZ, PT ;  /* 0x0000000000ff782f */ /* 0x000fe20003800000 */
[----:B-1----:R-:W-:Y:S02]  /*27c0*/  ULEA UR5, UR5, UR6, 0x18 ;  /* 0x0000000605057291 */ /* 0x002fe4000f8ec0ff */
[----:B------:R-:W-:-:S04]  /*27d0*/  UIADD3 UR6, UPT, UPT, -UR4, 0x100000, URZ ;  /* 0x0010000004067890 */ /* 0x000fc8000fffe1ff */
[----:B------:R-:W-:Y:S02]  /*27e0*/  USHF.L.U32 UR7, UR6, 0xb, URZ ;  /* 0x0000000b06077899 */ /* 0x000fe400080006ff */
[----:B------:R-:W-:Y:S01]  /*27f0*/  USHF.L.U32 UR6, UR6, 0x1, URZ ;  /* 0x0000000106067899 */ /* 0x000fe200080006ff */
[----:B------:R-:W1:Y:S11]  /*2800*/  FENCE.VIEW.ASYNC.S ;  /* 0x00000000000073c6 */ /* 0x000e760000000000 */
[----:B-1----:R1:W2:Y:S01]  /*2810*/  SYNCS.EXCH.64 URZ, [UR5+0x180], UR6 ;  /* 0x0001800605ff75b2 */ /* 0x0022a20008000100 */
[----:B------:R-:W-:Y:S01]  /*2820*/  NOP ;  /* 0x0000000000007918 */ /* 0x000fe20000000000 */
[----:B------:R-:W3:-:S00]  /*2830*/  USETMAXREG.DEALLOC.CTAPOOL 0x40 ;  /* 0x00000040000079c8 */ /* 0x000ec000080e0500 */
[----:B---3--:R-:W3:Y:S01]  /*2840*/  S2R R7, SR_CgaCtaId ;  /* 0x0000000000077919 */ /* 0x008ee20000008800 */
[----:B--2---:R-:W-:Y:S01]  /*2850*/  NOP ;  /* 0x0000000000007918 */ /* 0x004fe20000000000 */
[----:B----45:R-:W-:Y:S02]  /*2860*/  MOV R2, 0x40 ;  /* 0x0000004000027802 */ /* 0x030fe40000000f00 */
[----:B------:R-:W-:Y:S02]  /*2870*/  MOV R6, 0x400 ;  /* 0x0000040000067802 */ /* 0x000fe40000000f00 */
[C---:B---3--:R-:W-:Y:S02]  /*2880*/  LEA R2, R7.reuse, R2, 0x18 ;  /* 0x0000000207027211 */ /* 0x048fe400078ec0ff */
[----:B------:R-:W-:-:S04]  /*2890*/  LEA R6, R7, R6, 0x18 ;  /* 0x0000000607067211 */ /* 0x000fc800078ec0ff */
[----:B------:R-:W2:Y:S02]  /*28a0*/  LDS.U8 R2, [R2] ;  /* 0x0000000002027984 */ /* 0x000ea40000000000 */
[----:B--2---:R-:W-:-:S13]  /*28b0*/  ISETP.NE.AND P0, PT, R2, RZ, PT ;  /* 0x000000ff0200720c */ /* 0x004fda0003f05270 */
[----:B-1----:R-:W-:Y:S05]  /*28c0*/  @P0 BRA `(.L_x_37) ;  /* 0x0000000400500947 */ /* 0x002fea0003800000 */
[C---:B------:R-:W-:Y:S02]  /*28d0*/  LOP3.LUT R2, R7.reuse, 0x1, RZ, 0xc0, !PT ;  /* 0x0000000107027812 */ /* 0x040fe400078ec0ff */
[----:B------:R-:W-:Y:S02]  /*28e0*/  LOP3.LUT R13, R7, 0x1, RZ, 0x3c, !PT ;  /* 0x00000001070d7812 */ /* 0x000fe400078e3cff */
[----:B------:R-:W-:-:S13]  /*28f0*/  ISETP.NE.U32.AND P1, PT, R2, 0x1, PT ;  /* 0x000000010200780c */ /* 0x000fda0003f25070 */
[----:B------:R-:W-:Y:S05]  /*2900*/  @!P1 BRA `(.L_x_38) ;  /* 0x0000000000c49947 */ /* 0x000fea0003800000 */
[----:B------:R-:W-:Y:S01]  /*2910*/  ELECT P0, URZ, PT ;  /* 0x0000000000ff782f */ /* 0x000fe20003800000 */
[----:B------:R-:W-:-:S12]  /*2920*/  BSSY B0, `(.L_x_38) ;  /* 0x000002f000007945 */ /* 0x000fd80003800000 */
[----:B------:R-:W-:Y:S05]  /*2930*/  @!P0 BRA `(.L_x_39) ;  /* 0x0000000000b48947 */ /* 0x000fea0003800000 */
[----:B------:R-:W-:-:S05]  /*2940*/  UMOV UR4, 0x10 ;  /* 0x0000001000047882 */ /* 0x000fca0000000000 */
[----:B------:R-:W-:Y:S04]  /*2950*/  DEPBAR.LE SB1, 0x36 ;  /* 0x00009d800000791a */ /* 0x000fe80000000000 */
[----:B------:R-:W1:Y:S02]  /*2960*/  UTCATOMSWS.2CTA.FIND_AND_SET.ALIGN UP0, UR4, UR4 ;  /* 0x00000004000475e3 */ /* 0x000e640008200800 */
[----:B-1----:R-:W-:Y:S01]  /*2970*/  PLOP3.LUT P0, PT, PT, PT, UP0, 0x80, 0x8 ;  /* 0x000000000008781c */ /* 0x002fe20003f0f008 */
[----:B------:R-:W-:-:S03]  /*2980*/  IMAD.U32 R11, RZ, RZ, UR4 ;  /* 0x00000004ff0b7e24 */ /* 0x000fc6000f8e00ff */
[----:B------:R-:W-:-:S04]  /*2990*/  SEL R2, RZ, 0xffffffff, !P0 ;  /* 0xffffffffff027807 */ /* 0x000fc80004000000 */
[----:B------:R-:W-:-:S13]  /*29a0*/  ISETP.NE.AND P0, PT, R2, RZ, PT ;  /* 0x000000ff0200720c */ /* 0x000fda0003f05270 */
[----:B------:R-:W-:Y:S05]  /*29b0*/  @P0 BRA `(.L_x_40) ;  /* 0x0000000000240947 */ /* 0x000fea0003800000 */
.L_x_41:
[----:B------:R-:W-:Y:S05]  /*29c0*/  NANOSLEEP 0x64 ;  /* 0x000000640000795d */ /* 0x000fea0003800000 */
[----:B------:R-:W-:-:S05]  /*29d0*/  UMOV UR4, 0x10 ;  /* 0x0000001000047882 */ /* 0x000fca0000000000 */
[----:B------:R-:W-:Y:S04]  /*29e0*/  DEPBAR.LE SB1, 0x36 ;  /* 0x00009d800000791a */ /* 0x000fe80000000000 */
[----:B------:R-:W1:Y:S02]  /*29f0*/  UTCATOMSWS.2CTA.FIND_AND_SET.ALIGN UP0, UR4, UR4 ;  /* 0x00000004000475e3 */ /* 0x000e640008200800 */
[----:B-1----:R-:W-:Y:S01]  /*2a00*/  PLOP3.LUT P0, PT, PT, PT, UP0, 0x80, 0x8 ;  /* 0x000000000008781c */ /* 0x002fe20003f0f008 */
[----:B------:R-:W-:-:S03]  /*2a10*/  IMAD.U32 R11, RZ, RZ, UR4 ;  /* 0x00000004ff0b7e24 */ /* 0x000fc6000f8e00ff */
[----:B------:R-:W-:-:S04]  /*2a20*/  SEL R2, RZ, 0xffffffff, !P0 ;  /* 0xffffffffff027807 */ /* 0x000fc80004000000 */
[----:B------:R-:W-:-:S13]  /*2a30*/  ISETP.NE.AND P0, PT, R2, RZ, PT ;  /* 0x000000ff0200720c */ /* 0x000fda0003f05270 */
[----:B------:R-:W-:Y:S05]  /*2a40*/  @!P0 BRA `(.L_x_41) ;  /* 0xfffffffc00dc8947 */ /* 0x000fea000383ffff */
.L_x_40:
[----:B------:R-:W-:Y:S01]  /*2a50*/  MOV R14, 0x60 ;  /* 0x00000060000e7802 */ /* 0x000fe20000000f00 */
[----:B------:R-:W-:Y:S01]  /*2a60*/  VIADD R2, R6, 0x188 ;  /* 0x0000018806027836 */ /* 0x000fe20000000000 */
[----:B------:R-:W-:Y:S01]  /*2a70*/  MOV R12, 0x58 ;  /* 0x00000058000c7802 */ /* 0x000fe20000000f00 */
[----:B------:R-:W-:Y:S01]  /*2a80*/  IMAD.MOV.U32 R10, RZ, RZ, 0x4 ;  /* 0x00000004ff0a7424 */ /* 0x000fe200078e00ff */
[C---:B------:R-:W-:Y:S02]  /*2a90*/  LEA R14, R7.reuse, R14, 0x18 ;  /* 0x0000000e070e7211 */ /* 0x040fe400078ec0ff */
[----:B------:R-:W-:-:S03]  /*2aa0*/  LEA R12, R7, R12, 0x18 ;  /* 0x0000000c070c7211 */ /* 0x000fc600078ec0ff */
[----:B------:R-:W1:Y:S02]  /*2ab0*/  LDS R8, [R14] ;  /* 0x000000000e087984 */ /* 0x000e640000000800 */
[----:B-1----:R-:W-:-:S04]  /*2ac0*/  IMAD.U32 R8, R8, -0x80000000, RZ ;  /* 0x8000000008087824 */ /* 0x002fc800078e00ff */
[----:B------:R-:W1:Y:S02]  /*2ad0*/  SYNCS.PHASECHK.TRANS64.TRYWAIT P0, [R12+URZ], R8 ;  /* 0x000000080c0075a7 */ /* 0x000e6400080011ff */
[----:B-1----:R-:W-:Y:S05]  /*2ae0*/  @P0 BRA `(.L_x_42) ;  /* 0x0000000000080947 */ /* 0x002fea0003800000 */
[----:B------:R-:W1:Y:S02]  /*2af0*/  SYNCS.PHASECHK.TRANS64.TRYWAIT P0, [R12+URZ], R8 ;  /* 0x000000080c0075a7 */ /* 0x000e6400080011ff */
[----:B-1----:R-:W-:Y:S05]  /*2b00*/  @!P0 BRA `(.L_x_43) ;  /* 0x0000008800948947 */ /* 0x002fea0003800000 */
.L_x_42:
[----:B------:R-:W-:Y:S01]  /*2b10*/  PRMT R3, R13, 0x654, R12 ;  /* 0x000006540d037816 */ /* 0x000fe2000000000c */
[----:B-1----:R-:W-:Y:S01]  /*2b20*/  IMAD.SHL.U32 R9, R11, 0x20, RZ ;  /* 0x000000200b097824 */ /* 0x002fe200078e00ff */
[----:B------:R-:W-:Y:S01]  /*2b30*/  PRMT R2, R13, 0x654, R2 ;  /* 0x000006540d027816 */ /* 0x000fe20000000002 */
[----:B------:R-:W-:Y:S01]  /*2b40*/  IMAD.MOV.U32 R8, RZ, RZ, 0xffff ;  /* 0x0000ffffff087424 */ /* 0x000fe200078e00ff */
[----:B------:R1:W-:Y:S01]  /*2b50*/  SYNCS.ARRIVE.TRANS64.RED RZ, [R3+URZ], R10 ;  /* 0x0000000a03ff79a7 */ /* 0x0003e200080004ff */
[----:B------:R-:W-:Y:S01]  /*2b60*/  IMAD.MOV.U32 R5, RZ, RZ, 0x1 ;  /* 0x00000001ff057424 */ /* 0x000fe200078e00ff */
[----:B------:R2:W-:Y:S01]  /*2b70*/  STS [R6+0x188], R9 ;  /* 0x0001880906007388 */ /* 0x0005e20000000800 */
[----:B------:R-:W-:Y:S01]  /*2b80*/  VIADD R12, R11, 0x10 ;  /* 0x000000100b0c7836 */ /* 0x000fe20000000000 */
[----:B------:R-:W-:Y:S02]  /*2b90*/  SHF.L.U32 R8, R8, R11, RZ ;  /* 0x0000000b08087219 */ /* 0x000fe400000006ff */
[----:B------:R2:W-:Y:S02]  /*2ba0*/  STAS [R2.64], R11 ;  /* 0x0000000b02007dbd */ /* 0x0005e4000c0008ff */
[----:B------:R-:W-:-:S04]  /*2bb0*/  SHF.L.U32 R15, R5, R12, RZ ;  /* 0x0000000c050f7219 */ /* 0x000fc800000006ff */
[----:B------:R-:W-:Y:S02]  /*2bc0*/  LOP3.LUT R8, R15, R8, RZ, 0xfc, !PT ;  /* 0x000000080f087212 */ /* 0x000fe400078efcff */
[----:B-1----:R-:W-:-:S04]  /*2bd0*/  MOV R10, 0x50 ;  /* 0x00000050000a7802 */ /* 0x002fc80000000f00 */
[----:B------:R-:W-:-:S05]  /*2be0*/  LEA R15, R7, R10, 0x18 ;  /* 0x0000000a070f7211 */ /* 0x000fca00078ec0ff */
[----:B------:R2:W-:Y:S04]  /*2bf0*/  ATOMS.OR RZ, [R15], R8 ;  /* 0x000000080fff738c */ /* 0x0005e80003000000 */
[----:B------:R2:W-:Y:S02]  /*2c00*/  ATOMS.XOR RZ, [R14], R5 ;  /* 0x000000050eff738c */ /* 0x0005e40003800000 */
.L_x_39:
[----:B------:R-:W-:Y:S05]  /*2c10*/  BSYNC B0 ;  /* 0x0000000000007941 */ /* 0x000fea0003800000 */
.L_x_38:
[----:B------:R-:W-:Y:S05]  /*2c20*/  @P1 BRA `(.L_x_44) ;  /* 0x0000000000881947 */ /* 0x000fea0003800000 */
[----:B------:R-:W-:Y:S05]  /*2c30*/  WARPSYNC.ALL ;  /* 0x0000000000007948 */ /* 0x000fea0003800000 */
[----:B------:R-:W-:Y:S01]  /*2c40*/  NOP ;  /* 0x0000000000007918 */ /* 0x000fe20000000000 */
[----:B------:R-:W-:-:S13]  /*2c50*/  ELECT P0, URZ, PT ;  /* 0x0000000000ff782f */ /* 0x000fda0003800000 */
[----:B------:R-:W-:Y:S05]  /*2c60*/  @!P0 BRA `(.L_x_44) ;  /* 0x0000000000788947 */ /* 0x000fea0003800000 */
[----:B--2---:R-:W-:Y:S02]  /*2c70*/  MOV R2, 0x60 ;  /* 0x0000006000027802 */ /* 0x004fe40000000f00 */
[----:B------:R-:W-:Y:S02]  /*2c80*/  MOV R8, 0x58 ;  /* 0x0000005800087802 */ /* 0x000fe40000000f00 */
        /* <DEDUP_REMOVED lines=8> */
.L_x_45:
[----:B------:R-:W2:Y:S01]  /*2d10*/  LDS R10, [R6+0x188] ;  /* 0x00018800060a7984 */ /* 0x000ea20000000800 */
[----:B-1----:R-:W-:Y:S01]  /*2d20*/  IMAD.MOV.U32 R3, RZ, RZ, 0xffff ;  /* 0x0000ffffff037424 */ /* 0x002fe200078e00ff */
[----:B------:R-:W-:Y:S01]  /*2d30*/  PRMT R8, R13, 0x654, R8 ;  /* 0x000006540d087816 */ /* 0x000fe20000000008 */
[----:B------:R-:W-:Y:S02]  /*2d40*/  IMAD.MOV.U32 R2, RZ, RZ, 0x1 ;  /* 0x00000001ff027424 */ /* 0x000fe400078e00ff */
[C---:B--2---:R-:W-:Y:S01]  /*2d50*/  IMAD.SHL.U32 R11, R10.reuse, 0x20, RZ ;  /* 0x000000200a0b7824 */ /* 0x044fe200078e00ff */
[----:B------:R-:W-:Y:S01]  /*2d60*/  SHF.L.U32 R3, R3, R10, RZ ;  /* 0x0000000a03037219 */ /* 0x000fe200000006ff */
[----:B------:R-:W-:-:S03]  /*2d70*/  VIADD R9, R10, 0x10 ;  /* 0x000000100a097836 */ /* 0x000fc60000000000 */
[----:B------:R1:W-:Y:S01]  /*2d80*/  STS [R6+0x188], R11 ;  /* 0x0001880b06007388 */ /* 0x0003e20000000800 */
[----:B------:R-:W-:Y:S02]  /*2d90*/  MOV R10, 0x50 ;  /* 0x00000050000a7802 */ /* 0x000fe40000000f00 */
[----:B------:R-:W-:Y:S02]  /*2da0*/  SHF.L.U32 R12, R2, R9, RZ ;  /* 0x00000009020c7219 */ /* 0x000fe400000006ff */
[----:B------:R-:W-:Y:S02]  /*2db0*/  LEA R10, R7, R10, 0x18 ;  /* 0x0000000a070a7211 */ /* 0x000fe400078ec0ff */
[----:B------:R-:W-:-:S05]  /*2dc0*/  LOP3.LUT R3, R12, R3, RZ, 0xfc, !PT ;  /* 0x000000030c037212 */ /* 0x000fca00078efcff */
[----:B------:R1:W-:Y:S01]  /*2dd0*/  ATOMS.OR RZ, [R10], R3 ;  /* 0x000000030aff738c */ /* 0x0003e20003000000 */
[----:B------:R1:W-:Y:S03]  /*2de0*/  SYNCS.ARRIVE.TRANS64.RED.A1T0 RZ, [R8+URZ], RZ ;  /* 0x000000ff08ff79a7 */ /* 0x0003e600081004ff */
[----:B------:R1:W-:Y:S01]  /*2df0*/  ATOMS.XOR RZ, [R5], R2 ;  /* 0x0000000205ff738c */ /* 0x0003e20003800000 */
[----:B------:R-:W-:Y:S05]  /*2e00*/  BRA `(.L_x_44) ;  /* 0x0000000000107947 */ /* 0x000fea0003800000 */
.L_x_37:
[----:B------:R-:W-:Y:S02]  /*2e10*/  MOV R3, 0xffffffff ;  /* 0xffffffff00037802 */ /* 0x000fe40000000f00 */
[----:B------:R-:W-:-:S03]  /*2e20*/  MOV R2, 0x2e50 ;  /* 0x00002e5000027802 */ /* 0x000fc60000000f00 */
[----:B------:R1:W-:Y:S04]  /*2e30*/  STS [R6+0x188], R3 ;  /* 0x0001880306007388 */ /* 0x0003e80000000800 */
[----:B-1----:R-:W-:Y:S05]  /*2e40*/  CALL.REL.NOINC `($__internal_1_$__cuda_sm10x_tcgen05_guardrail_trap_phase_invalid_during_alloc) ;  /* 0x00000090000c7944 */ /* 0x002fea0003c00000 */
.L_x_44:
[----:B------:R-:W-:Y:S05]  /*2e50*/  WARPSYNC.ALL ;  /* 0x0000000000007948 */ /* 0x000fea0003800000 */
[----:B------:R-:W-:Y:S01]  /*2e60*/  NOP ;  /* 0x0000000000007918 */ /* 0x000fe20000000000 */
[----:B------:R-:W3:Y:S01]  /*2e70*/  S2UR UR5, SR_CgaCtaId ;  /* 0x00000000000579c3 */ /* 0x000ee20000008800 */
[----:B------:R-:W-:-:S07]  /*2e80*/  UMOV UR4, 0x400 ;  /* 0x0000040000047882 */ /* 0x000fce0000000000 */
[----:B------:R-:W-:Y:S01]  /*2e90*/  BAR.SYNC.DEFER_BLOCKING 0x2, 0x120 ;  /* 0x0084800000007b1d */ /* 0x000fe20000010000 */
[----:B------:R-:W-:Y:S02]  /*2ea0*/  UISETP.NE.AND UP0, UPT, UR23, URZ, UPT ;  /* 0x000000ff1700728c */ /* 0x000fe4000bf05270 */
[----:B---3--:R-:W-:-:S04]  /*2eb0*/  ULEA UR4, UR5, UR4, 0x18 ;  /* 0x0000000405047291 */ /* 0x008fc8000f8ec0ff */
[----:B------:R-:W-:-:S04]  /*2ec0*/  UIADD3 UR6, UPT, UPT, UR4, 0x800, URZ ;  /* 0x0000080004067890 */ /* 0x000fc8000fffe0ff */
[----:B------:R-:W-:Y:S01]  /*2ed0*/  USHF.R.U32.HI UR6, URZ, 0x4, UR6 ;  /* 0x00000004ff067899 */ /* 0x000fe20008011606 */
[----:B------:R-:W-:Y:S03]  /*2ee0*/  LDS R16, [UR4+0x188] ;  /* 0x00018804ff107984 */ /* 0x000fe60008000800 */
[----:B------:R-:W-:-:S04]  /*2ef0*/  ULOP3.LUT UR6, UR6, 0x3fc0, URZ, 0xc0, !UPT ;  /* 0x00003fc006067892 */ /* 0x000fc8000f8ec0ff */
[----:B------:R-:W-:-:S06]  /*2f00*/  ULOP3.LUT UR6, UR6, 0x10000, URZ, 0xfc, !UPT ;  /* 0x0001000006067892 */ /* 0x000fcc000f8efcff */
[----:B-12---:R-:W-:-:S06]  /*2f10*/  MOV R2, UR6 ;  /* 0x0000000600027c02 */ /* 0x006fcc0008000f00 */
[----:B------:R-:W1:Y:S02]  /*2f20*/  SHFL.IDX PT, R2, R2, RZ, 0x1f ;  /* 0x00001fff02027589 */ /* 0x000e6400000e0000 */
[----:B-1----:R-:W-:Y:S01]  /*2f30*/  R2UR UR54, R2 ;  /* 0x00000000023672ca */ /* 0x002fe200000e0000 */
[----:B------:R-:W-:-:S14]  /*2f40*/  BRA.U UP0, `(.L_x_47) ;  /* 0x0000001100247547 */ /* 0x000fdc000b800000 */
[----:B------:R-:W1:Y:S02]  /*2f50*/  SYNCS.PHASECHK.TRANS64.TRYWAIT P0, [UR4], RZ ;  /* 0x000000ffff0075a7 */ /* 0x000e640008001104 */
[----:B-1----:R-:W-:Y:S05]  /*2f60*/  @!P0 BRA `(.L_x_48) ;  /* 0x0000008400ac8947 */ /* 0x002fea0003800000 */
.L_x_118:
[----:B------:R-:W2:Y:S01]  /*2f70*/  SYNCS.PHASECHK.TRANS64.TRYWAIT P0, [UR4+0x10], RZ ;  /* 0x000010ffff0075a7 */ /* 0x000ea20008001104 */
[----:B------:R-:W3:Y:S01]  /*2f80*/  LDCU UR17, c[0x0][0x38c] ;  /* 0x00007180ff1177ac */ /* 0x000ee20008000800 */
[----:B-1----:R-:W-:Y:S01]  /*2f90*/  CS2R R2, SRZ ;  /* 0x0000000000027805 */ /* 0x002fe2000001ff00 */
[----:B------:R-:W-:Y:S02]  /*2fa0*/  UIADD3 UR20, UPT, UPT, UR4, 0x6800, URZ ;  /* 0x0000680004147890 */ /* 0x000fe4000fffe0ff */
[----:B------:R-:W-:-:S03]  /*2fb0*/  UIADD3 UR52, UPT, UPT, UR54, 0x2, URZ ;  /* 0x0000000236347890 */ /* 0x000fc6000fffe0ff */
[C---:B------:R-:W-:Y:S01]  /*2fc0*/  R2UR UR11, R3.reuse ;  /* 0x00000000030b72ca */ /* 0x040fe200000e0000 */
[----:B------:R-:W-:Y:S01]  /*2fd0*/  USHF.R.U32.HI UR20, URZ, 0x4, UR20 ;  /* 0x00000004ff147899 */ /* 0x000fe20008011614 */
[C---:B------:R-:W-:Y:S01]  /*2fe0*/  R2UR UR10, R2.reuse ;  /* 0x00000000020a72ca */ /* 0x040fe200000e0000 */
[----:B------:R-:W-:Y:S01]  /*2ff0*/  UIADD3 UR50, UPT, UPT, UR54, 0x200, URZ ;  /* 0x0000020036327890 */ /* 0x000fe2000fffe0ff */
[C---:B------:R-:W-:Y:S01]  /*3000*/  R2UR UR9, R3.reuse ;  /* 0x00000000030972ca */ /* 0x040fe200000e0000 */
[----:B------:R-:W-:Y:S01]  /*3010*/  ULOP3.LUT UR20, UR20, 0x3fc0, URZ, 0xc0, !UPT ;  /* 0x00003fc014147892 */ /* 0x000fe2000f8ec0ff */
[C---:B------:R-:W-:Y:S01]  /*3020*/  R2UR UR8, R2.reuse ;  /* 0x00000000020872ca */ /* 0x040fe200000e0000 */
[----:B------:R-:W-:Y:S01]  /*3030*/  UIADD3 UR48, UPT, UPT, UR54, 0x202, URZ ;  /* 0x0000020236307890 */ /* 0x000fe2000fffe0ff */
[----:B------:R-:W-:Y:S01]  /*3040*/  R2UR UR6, R3 ;  /* 0x00000000030672ca */ /* 0x000fe200000e0000 */
[----:B------:R-:W-:Y:S01]  /*3050*/  ULOP3.LUT UR36, UR20, 0x10000, URZ, 0xfc, !UPT ;  /* 0x0001000014247892 */ /* 0x000fe2000f8efcff */
[----:B------:R-:W-:Y:S01]  /*3060*/  R2UR UR7, R2 ;  /* 0x00000000020772ca */ /* 0x000fe200000e0000 */
[----:B---3--:R-:W-:-:S02]  /*3070*/  UIADD3 UR16, UPT, UPT, -UR17, URZ, URZ ;  /* 0x000000ff11107290 */ /* 0x008fc4000fffe1ff */
[----:B------:R-:W-:Y:S02]  /*3080*/  UIADD3 UR13, UPT, UPT, UR17, -0x1, URZ ;  /* 0xffffffff110d7890 */ /* 0x000fe4000fffe0ff */
[----:B------:R-:W-:Y:S02]  /*3090*/  USHF.R.S32.HI UR16, URZ, 0x1f, UR16 ;  /* 0x0000001fff107899 */ /* 0x000fe40008011410 */
[----:B------:R-:W-:Y:S02]  /*30a0*/  UIADD3 UR46, UPT, UPT, UR54, 0x400, URZ ;  /* 0x00000400362e7890 */ /* 0x000fe4000fffe0ff */
[----:B------:R-:W-:Y:S01]  /*30b0*/  UIADD3 UR44, UPT, UPT, UR54, 0x402, URZ ;  /* 0x00000402362c7890 */ /* 0x000fe2000fffe0ff */
[----:B------:R-:W-:Y:S01]  /*30c0*/  UMOV UR34, 0x0 ;  /* 0x0000000000227882 */ /* 0x000fe20000000000 */
        /* <DEDUP_REMOVED lines=11> */
[----:B------:R-:W-:Y:S01]  /*3180*/  UIADD3 UR21, UPT, UPT, UR4, 0x110, URZ ;  /* 0x0000011004157890 */ /* 0x000fe2000fffe0ff */
[----:B------:R-:W-:Y:S01]  /*3190*/  UMOV UR5, 0x3 ;  /* 0x0000000300057882 */ /* 0x000fe20000000000 */
[----:B------:R-:W-:-:S02]  /*31a0*/  UIADD3 UR19, UPT, UPT, UR4, 0x90, URZ ;  /* 0x0000009004137890 */ /* 0x000fc4000fffe0ff */
[----:B------:R-:W-:Y:S02]  /*31b0*/  ULOP3.LUT UR18, UR22, 0xffff, URZ, 0xc0, !UPT ;  /* 0x0000ffff16127892 */ /* 0x000fe4000f8ec0ff */
[----:B------:R-:W-:Y:S02]  /*31c0*/  UISETP.GT.AND UP0, UPT, UR17, URZ, UPT ;  /* 0x000000ff1100728c */ /* 0x000fe4000bf04270 */
[----:B------:R-:W-:Y:S01]  /*31d0*/  USHF.R.S32.HI UR12, URZ, 0x1f, UR13 ;  /* 0x0000001fff0c7899 */ /* 0x000fe2000801140d */
[----:B------:R-:W-:Y:S01]  /*31e0*/  UMOV UR55, 0x80004020 ;  /* 0x8000402000377882 */ /* 0x000fe20000000000 */
[----:B------:R-:W-:Y:S01]  /*31f0*/  ULEA.HI UR16, UR16, -UR17, URZ, 0x7 ;  /* 0x8000001110107291 */ /* 0x000fe2000f8f38ff */
[----:B------:R-:W-:Y:S01]  /*3200*/  UMOV UR53, 0x80004020 ;  /* 0x8000402000357882 */ /* 0x000fe20000000000 */
[----:B------:R-:W-:Y:S01]  /*3210*/  UIADD3 UR58, UPT, UPT, UR36, 0x2, URZ ;  /* 0x00000002243a7890 */ /* 0x000fe2000fffe0ff */
        /* <DEDUP_REMOVED lines=9> */
[----:B------:R-:W-:Y:S01]  /*32b0*/  UMOV UR59, 0x80004020 ;  /* 0x80004020003b7882 */ /* 0x000fe20000000000 */
[----:B------:R-:W-:Y:S01]  /*32c0*/  UMOV UR57, 0x80004020 ;  /* 0x8000402000397882 */ /* 0x000fe20000000000 */
[----:B------:R-:W-:Y:S01]  /*32d0*/  UMOV UR43, 0x80004020 ;  /* 0x80004020002b7882 */ /* 0x000fe20000000000 */
[----:B------:R-:W-:Y:S01]  /*32e0*/  UMOV UR41, 0x80004020 ;  /* 0x8000402000297882 */ /* 0x000fe20000000000 */
[----:B------:R-:W-:Y:S01]  /*32f0*/  UMOV UR39, 0x80004020 ;  /* 0x8000402000277882 */ /* 0x000fe20000000000 */
[----:B--2---:R-:W-:Y:S05]  /*3300*/  @!P0 BRA `(.L_x_49) ;  /* 0x0000008000dc8947 */ /* 0x004fea0003800000 */
.L_x_120:
[----:B------:R-:W-:Y:S01]  /*3310*/  UTCQMMA.2CTA gdesc[UR54], gdesc[UR36], tmem[UR11], tmem[UR34], idesc[UR35], !UPT ;  /* 0x00ff2224360075ea */ /* 0x000fe2000fa0030b */
[----:B------:R-:W-:Y:S01]  /*3320*/  UTCQMMA.2CTA gdesc[UR52], gdesc[UR58], tmem[UR10], tmem[UR32], idesc[UR33], UPT ;  /* 0x00ff203a340075ea */ /* 0x000fe2000ba0030a */
[----:B------:R-:W-:Y:S01]  /*3330*/  UTCQMMA.2CTA gdesc[UR50], gdesc[UR56], tmem[UR9], tmem[UR30], idesc[UR31], UPT ;  /* 0x00ff1e38320075ea */ /* 0x000fe2000ba00309 */
[----:B------:R-:W-:Y:S01]  /*3340*/  UTCQMMA.2CTA gdesc[UR48], gdesc[UR42], tmem[UR8], tmem[UR28], idesc[UR29], UPT ;  /* 0x00ff1c2a300075ea */ /* 0x000fe2000ba00308 */
[----:B------:R2:W-:Y:S01]  /*3350*/  UTCQMMA.2CTA gdesc[UR46], gdesc[UR40], tmem[UR6], tmem[UR26], idesc[UR27], UPT ;  /* 0x00ff1a282e0075ea */ /* 0x0005e2000ba00306 */
[----:B------:R3:W-:Y:S01]  /*3360*/  UTCQMMA.2CTA gdesc[UR44], gdesc[UR38], tmem[UR7], tmem[UR24], idesc[UR25], UPT ;  /* 0x00ff18262c0075ea */ /* 0x0007e2000ba00307 */
[----:B------:R3:W-:Y:S01]  /*3370*/  UTCBAR.2CTA.MULTICAST [UR21], URZ, UR5 ;  /* 0x000000ff150073e9 */ /* 0x0007e20008200805 */
[----:B------:R3:W-:Y:S01]  /*3380*/  UTCBAR.2CTA.MULTICAST [UR19], URZ, UR18 ;  /* 0x000000ff130073e9 */ /* 0x0007e20008200812 */
[----:B------:R-:W-:Y:S01]  /*3390*/  USHF.R.S32.HI UR16, URZ, 0x7, UR16 ;  /* 0x00000007ff107899 */ /* 0x000fe20008011410 */
[----:B------:R-:W-:Y:S01]  /*33a0*/  CS2R R14, SRZ ;  /* 0x00000000000e7805 */ /* 0x000fe2000001ff00 */
[----:B------:R-:W-:-:S02]  /*33b0*/  ULEA.HI UR12, UR12, UR13, URZ, 0x7 ;  /* 0x0000000d0c0c7291 */ /* 0x000fc4000f8f38ff */
[----:B------:R-:W-:Y:S02]  /*33c0*/  ULOP3.LUT UR16, URZ, UR16, URZ, 0x33, !UPT ;  /* 0x00000010ff107292 */ /* 0x000fe4000f8e33ff */
[----:B------:R-:W-:Y:S01]  /*33d0*/  @UP0 USHF.R.S32.HI UR16, URZ, 0x7, UR12 ;  /* 0x00000007ff100899 */ /* 0x000fe2000801140c */
[----:B------:R-:W-:-:S03]  /*33e0*/  UMOV UR20, URZ ;  /* 0x000000ff00147c82 */ /* 0x000fc60008000000 */
[----:B------:R-:W-:Y:S01]  /*33f0*/  UISETP.GE.AND UP0, UPT, UR16, 0x1, UPT ;  /* 0x000000011000788c */ /* 0x000fe2000bf06270 */
[----:B--2---:R-:W-:-:S08]  /*3400*/  UMOV UR6, 0x1 ;  /* 0x0000000100067882 */ /* 0x004fd00000000000 */
[----:B------:R-:W-:Y:S05]  /*3410*/  BRA.U !UP0, `(.L_x_50) ;  /* 0x0000000508f87547 */ /* 0x000fea000b800000 */
[----:B------:R-:W-:Y:S01]  /*3420*/  CS2R R14, SRZ ;  /* 0x00000000000e7805 */ /* 0x000fe2000001ff00 */
[----:B------:R-:W-:Y:S01]  /*3430*/  IMAD.MOV.U32 R8, RZ, RZ, RZ ;  /* 0x000000ffff087224 */ /* 0x000fe200078e00ff */
[----:B------:R-:W-:Y:S01]  /*3440*/  CS2R R6, SRZ ;  /* 0x0000000000067805 */ /* 0x000fe2000001ff00 */
[----:B------:R-:W-:Y:S01]  /*3450*/  IMAD.MOV.U32 R5, RZ, RZ, RZ ;  /* 0x000000ffff057224 */ /* 0x000fe200078e00ff */
[----:B-1----:R-:W-:Y:S01]  /*3460*/  CS2R R2, SRZ ;  /* 0x0000000000027805 */ /* 0x002fe2000001ff00 */
[----:B------:R-:W-:Y:S01]  /*3470*/  UIADD3 UR9, UPT, UPT, -UR16, URZ, URZ ;  /* 0x000000ff10097290 */ /* 0x000fe2000fffe1ff */
[----:B------:R-:W-:Y:S01]  /*3480*/  UMOV UR6, 0x1 ;  /* 0x0000000100067882 */ /* 0x000fe20000000000 */
[----:B------:R-:W-:Y:S01]  /*3490*/  UMOV UR20, URZ ;  /* 0x000000ff00147c82 */ /* 0x000fe20008000000 */
[----:B------:R-:W-:Y:S01]  /*34a0*/  UMOV UR42, 0x0 ;  /* 0x00000000002a7882 */ /* 0x000fe20000000000 */
[----:B------:R-:W-:Y:S01]  /*34b0*/  UMOV UR43, 0x10210010 ;  /* 0x10210010002b7882 */ /* 0x000fe20000000000 */
[----:B------:R-:W-:Y:S01]  /*34c0*/  UMOV UR40, 0x0 ;  /* 0x0000000000287882 */ /* 0x000fe20000000000 */
[----:B------:R-:W-:Y:S01]  /*34d0*/  UMOV UR41, 0x10210010 ;  /* 0x1021001000297882 */ /* 0x000fe20000000000 */
[----:B---3--:R-:W-:Y:S01]  /*34e0*/  UMOV UR38, 0x0 ;  /* 0x0000000000267882 */ /* 0x008fe20000000000 */
[----:B------:R-:W-:Y:S01]  /*34f0*/  UMOV UR39, 0x10210010 ;  /* 0x1021001000277882 */ /* 0x000fe20000000000 */
[----:B------:R-:W-:Y:S01]  /*3500*/  UMOV UR36, 0x0 ;  /* 0x0000000000247882 */ /* 0x000fe20000000000 */
[----:B------:R-:W-:Y:S01]  /*3510*/  UMOV UR37, 0x10210010 ;  /* 0x1021001000257882 */ /* 0x000fe20000000000 */
[----:B------:R-:W-:Y:S01]  /*3520*/  ULOP3.LUT UR8, UR22, 0xffff, URZ, 0xc0, !UPT ;  /* 0x0000ffff16087892 */ /* 0x000fe2000f8ec0ff */
        /* <DEDUP_REMOVED lines=8> */
[----:B------:R-:W-:Y:S01]  /*35b0*/  ULOP3.LUT UR7, UR22, 0xffff, URZ, 0xc0, !UPT ;  /* 0x0000ffff16077892 */ /* 0x000fe2000f8ec0ff */
[----:B------:R-:W-:Y:S01]  /*35c0*/  UMOV UR12, 0x0 ;  /* 0x00000000000c7882 */ /* 0x000fe20000000000 */
[----:B------:R-:W-:Y:S01]  /*35d0*/  UMOV UR13, 0x10200010 ;  /* 0x10200010000d7882 */ /* 0x000fe20000000000 */
[----:B------:R-:W-:Y:S01]  /*35e0*/  UMOV UR10, 0x0 ;  /* 0x00000000000a7882 */ /* 0x000fe20000000000 */
[----:B------:R-:W-:-:S08]  /*35f0*/  UMOV UR11, 0x10200010 ;  /* 0x10200010000b7882 */ /* 0x000fd00000000000 */
.L_x_55:
[----:B----4-:R-:W-:Y:S01]  /*3600*/  ULEA UR18, UR6, UR4, 0x3 ;  /* 0x0000000406127291 */ /* 0x010fe2000f8e18ff */
[----:B-1----:R-:W-:Y:S02]  /*3610*/  SHF.L.U32 R11, R14, 0x1f, RZ ;  /* 0x0000001f0e0b7819 */ /* 0x002fe400000006ff */
[----:B------:R-:W-:Y:S06]  /*3620*/  SHF.L.U32 R12, R15, 0x1f, RZ ;  /* 0x0000001f0f0c7819 */ /* 0x000fec00000006ff */
[----:B------:R-:W1:Y:S02]  /*3630*/  SYNCS.PHASECHK.TRANS64.TRYWAIT P0, [UR18+0x10], R11 ;  /* 0x0000100bff0075a7 */ /* 0x000e640008001112 */
[----:B-1----:R-:W-:Y:S05]  /*3640*/  @!P0 BRA `(.L_x_51) ;  /* 0x0000008000248947 */ /* 0x002fea0003800000 */
.L_x_122:
[----:B------:R-:W-:Y:S01]  /*3650*/  UIMAD UR5, UR6, 0x3000, UR4 ;  /* 0x00003000060578a4 */ /* 0x000fe2000f8e0204 */
[----:B------:R-:W2:Y:S01]  /*3660*/  SYNCS.PHASECHK.TRANS64.TRYWAIT P0, [UR4+0x118], R12 ;  /* 0x0001180cff0075a7 */ /* 0x000ea20008001104 */
[----:B------:R-:W-:Y:S01]  /*3670*/  UISETP.NE.U32.AND UP0, UPT, UR20, URZ, UPT ;  /* 0x000000ff1400728c */ /* 0x000fe2000bf05070 */
[----:B-1----:R-:W-:Y:S01]  /*3680*/  IMAD.MOV.U32 R11, RZ, RZ, 0x40 ;  /* 0x00000040ff0b7424 */ /* 0x002fe200078e00ff */
[----:B------:R-:W-:Y:S01]  /*3690*/  UIADD3 UR21, UPT, UPT, UR5, 0x6800, URZ ;  /* 0x0000680005157890 */ /* 0x000fe2000fffe0ff */
[----:B------:R-:W-:Y:S01]  /*36a0*/  IMAD.MOV.U32 R10, RZ, RZ, 0x100 ;  /* 0x00000100ff0a7424 */ /* 0x000fe200078e00ff */
[----:B------:R-:W-:Y:S01]  /*36b0*/  UMOV UR57, 0x80004020 ;  /* 0x8000402000397882 */ /* 0x000fe20000000000 */
[----:B------:R-:W-:Y:S01]  /*36c0*/  IMAD.MOV.U32 R9, RZ, RZ, 0x48 ;  /* 0x00000048ff097424 */ /* 0x000fe200078e00ff */
[----:B------:R-:W-:Y:S01]  /*36d0*/  R2UR UR19, R11 ;  /* 0x000000000b1372ca */ /* 0x000fe200000e0000 */
[----:B------:R-:W-:Y:S01]  /*36e0*/  USHF.R.U32.HI UR21, URZ, 0x4, UR21 ;  /* 0x00000004ff157899 */ /* 0x000fe20008011615 */
[----:B------:R-:W-:Y:S01]  /*36f0*/  R2UR UR27, R10 ;  /* 0x000000000a1b72ca */ /* 0x000fe200000e0000 */
[----:B------:R-:W-:Y:S01]  /*3700*/  IMAD.MOV.U32 R11, RZ, RZ, 0x100 ;  /* 0x00000100ff0b7424 */ /* 0x000fe200078e00ff */
[----:B------:R-:W-:Y:S01]  /*3710*/  R2UR UR25, R9 ;  /* 0x00000000091972ca */ /* 0x000fe200000e0000 */
[----:B------:R-:W-:Y:S01]  /*3720*/  ULOP3.LUT UR56, UR21, 0x3fc0, URZ, 0xc0, !UPT ;  /* 0x00003fc015387892 */ /* 0x000fe2000f8ec0ff */
[----:B------:R-:W-:Y:S01]  /*3730*/  IMAD.MOV.U32 R10, RZ, RZ, 0x50 ;  /* 0x00000050ff0a7424 */ /* 0x000fe200078e00ff */
[----:B------:R-:W-:Y:S01]  /*3740*/  UMOV UR59, 0x80004020 ;  /* 0x80004020003b7882 */ /* 0x000fe20000000000 */
[----:B------:R-:W-:Y:S01]  /*3750*/  R2UR UR26, R11 ;  /* 0x000000000b1a72ca */ /* 0x000fe200000e0000 */
[----:B------:R-:W-:Y:S01]  /*3760*/  UIADD3 UR58, UPT, UPT, UR56, 0x80, URZ ;  /* 0x00000080383a7890 */ /* 0x000fe2000fffe0ff */
[----:B------:R-:W-:Y:S01]  /*3770*/  IMAD.MOV.U32 R9, RZ, RZ, 0x100 ;  /* 0x00000100ff097424 */ /* 0x000fe200078e00ff */
[----:B------:R-:W-:Y:S01]  /*3780*/  R2UR UR21, R10 ;  /* 0x000000000a1572ca */ /* 0x000fe200000e0000 */
[----:B------:R-:W-:Y:S01]  /*3790*/  UIADD3 UR30, UPT, UPT, UR56, 0x100, URZ ;  /* 0x00000100381e7890 */ /* 0x000fe2000fffe0ff */
[----:B------:R-:W-:Y:S02]  /*37a0*/  UMOV UR31, 0x80004020 ;  /* 0x80004020001f7882 */ /* 0x000fe40000000000 */
[----:B------:R-:W-:Y:S01]  /*37b0*/  R2UR UR24, R9 ;  /* 0x00000000091872ca */ /* 0x000fe200000e0000 */
[----:B------:R-:W-:Y:S03]  /*37c0*/  @!UPT UIADD3 URZ, UPT, UPT, URZ, URZ, URZ ;  /* 0x000000fffffff290 */ /* 0x000fe6000fffe0ff */
[----:B--2---:R-:W-:Y:S11]  /*37d0*/  @!P0 BRA `(.L_x_52) ;  /* 0x0000007c00dc8947 */ /* 0x004ff60003800000 */
.L_x_124:
[----:B------:R2:W-:Y:S01]  /*37e0*/  UTCQMMA.2CTA tmem[UR19], gdesc[UR56], tmem[UR27], tmem[UR42], idesc[UR43], UP0 ;  /* 0x00ff2a38130079ea */ /* 0x0005e2000820031b */
[----:B------:R-:W-:Y:S01]  /*37f0*/  UTCQMMA.2CTA tmem[UR25], gdesc[UR58], tmem[UR26], tmem[UR40], idesc[UR41], UPT ;  /* 0x00ff283a190079ea */ /* 0x000fe2000ba0031a */
[----:B------:R3:W-:Y:S01]  /*3800*/  UTCQMMA.2CTA tmem[UR21], gdesc[UR30], tmem[UR24], tmem[UR38], idesc[UR39], UPT ;  /* 0x00ff261e150079ea */ /* 0x0007e2000ba00318 */
[----:B------:R-:W4:Y:S01]  /*3810*/  SYNCS.PHASECHK.TRANS64.TRYWAIT P0, [UR4+0x120], R12 ;  /* 0x0001200cff0075a7 */ /* 0x000f220008001104 */
[----:B------:R-:W-:Y:S01]  /*3820*/  UIADD3 UR6, UPT, UPT, UR6, 0x1, URZ ;  /* 0x0000000106067890 */ /* 0x000fe2000fffe0ff */
[----:B------:R-:W-:Y:S01]  /*3830*/  IMAD.MOV.U32 R10, RZ, RZ, 0x58 ;  /* 0x00000058ff0a7424 */ /* 0x000fe200078e00ff */
[----:B------:R-:W-:Y:S01]  /*3840*/  UIADD3 UR20, UPT, UPT, UR18, 0x90, URZ ;  /* 0x0000009012147890 */ /* 0x000fe2000fffe0ff */
[----:B-1----:R-:W-:Y:S01]  /*3850*/  IMAD.MOV.U32 R9, RZ, RZ, 0x100 ;  /* 0x00000100ff097424 */ /* 0x002fe200078e00ff */
[----:B------:R-:W-:Y:S02]  /*3860*/  UISETP.NE.AND UP0, UPT, UR6, 0x10, UPT ;  /* 0x000000100600788c */ /* 0x000fe4000bf05270 */
[----:B------:R-:W-:Y:S02]  /*3870*/  R2UR UR5, R10 ;  /* 0x000000000a0572ca */ /* 0x000fe400000e0000 */
[----:B------:R-:W-:Y:S01]  /*3880*/  USEL UR6, UR6, URZ, UP0 ;  /* 0x000000ff06067287 */ /* 0x000fe20008000000 */
[----:B------:R-:W-:Y:S01]  /*3890*/  R2UR UR18, R9 ;  /* 0x00000000091272ca */ /* 0x000fe200000e0000 */
[----:B--2---:R-:W-:Y:S02]  /*38a0*/  USEL UR19, URZ, 0x1, UP0 ;  /* 0x00000001ff137887 */ /* 0x004fe40008000000 */
[----:B---3--:R-:W-:Y:S02]  /*38b0*/  ULEA UR30, UR6, UR4, 0x3 ;  /* 0x00000004061e7291 */ /* 0x008fe4000f8e18ff */
[----:B------:R-:W-:Y:S02]  /*38c0*/  UIADD3 UR24, UPT, UPT, UR56, 0x180, URZ ;  /* 0x0000018038187890 */ /* 0x000fe4000fffe0ff */
[----:B------:R-:W-:Y:S01]  /*38d0*/  LOP3.LUT R14, R14, UR19, RZ, 0x3c, !PT ;  /* 0x000000130e0e7c12 */ /* 0x000fe2000f8e3cff */
[----:B----4-:R-:W-:Y:S09]  /*38e0*/  @!P0 BRA `(.L_x_53) ;  /* 0x0000007c00b48947 */ /* 0x010ff20003800000 */
.L_x_126:
[----:B------:R-:W-:Y:S01]  /*38f0*/  SHF.L.U32 R11, R14, 0x1f, RZ ;  /* 0x0000001f0e0b7819 */ /* 0x000fe200000006ff */
[----:B------:R-:W-:Y:S02]  /*3900*/  UMOV UR25, 0x80004020 ;  /* 0x8000402000197882 */ /* 0x000fe40000000000 */
[----:B------:R2:W-:Y:S01]  /*3910*/  UTCQMMA.2CTA tmem[UR5], gdesc[UR24], tmem[UR18], tmem[UR36], idesc[UR37], UPT ;  /* 0x00ff2418050079ea */ /* 0x0005e2000ba00312 */
[----:B------:R2:W-:Y:S01]  /*3920*/  UTCBAR.2CTA.MULTICAST [UR20], URZ, UR8 ;  /* 0x000000ff140073e9 */ /* 0x0005e20008200808 */
[----:B------:R-:W3:Y:S02]  /*3930*/  SYNCS.PHASECHK.TRANS64.TRYWAIT P0, [UR30+0x10], R11 ;  /* 0x0000100bff0075a7 */ /* 0x000ee4000800111e */
[----:B--23--:R-:W-:Y:S05]  /*3940*/  @!P0 BRA `(.L_x_54) ;  /* 0x0000007c00b88947 */ /* 0x00cfea0003800000 */
.L_x_128:
[----:B------:R-:W-:Y:S01]  /*3950*/  UIMAD UR5, UR6, 0x3000, UR4 ;  /* 0x00003000060578a4 */ /* 0x000fe2000f8e0204 */
[----:B------:R-:W-:Y:S01]  /*3960*/  R2UR UR26, R8 ;  /* 0x00000000081a72ca */ /* 0x000fe200000e0000 */
[----:B------:R-:W-:Y:S01]  /*3970*/  UIADD3 UR27, UPT, UPT, UR4, 0x110, URZ ;  /* 0x00000110041b7890 */ /* 0x000fe2000fffe0ff */
[----:B------:R-:W-:Y:S01]  /*3980*/  R2UR UR25, R7 ;  /* 0x00000000071972ca */ /* 0x000fe200000e0000 */
[----:B------:R-:W-:Y:S01]  /*3990*/  UIADD3 UR19, UPT, UPT, UR5, 0x6800, URZ ;  /* 0x0000680005137890 */ /* 0x000fe2000fffe0ff */
[----:B------:R-:W-:Y:S01]  /*39a0*/  R2UR UR24, R6 ;  /* 0x00000000061872ca */ /* 0x000fe200000e0000 */
[----:B------:R-:W-:Y:S01]  /*39b0*/  UIADD3 UR30, UPT, UPT, UR30, 0x90, URZ ;  /* 0x000000901e1e7890 */ /* 0x000fe2000fffe0ff */
[----:B------:R-:W-:Y:S01]  /*39c0*/  R2UR UR21, R5 ;  /* 0x00000000051572ca */ /* 0x000fe200000e0000 */
[----:B------:R-:W-:Y:S01]  /*39d0*/  USHF.R.U32.HI UR19, URZ, 0x4, UR19 ;  /* 0x00000004ff137899 */ /* 0x000fe20008011613 */
[----:B------:R-:W-:Y:S01]  /*39e0*/  R2UR UR20, R3 ;  /* 0x00000000031472ca */ /* 0x000fe200000e0000 */
[----:B------:R-:W-:Y:S01]  /*39f0*/  UIADD3 UR31, UPT, UPT, UR6, 0x1, URZ ;  /* 0x00000001061f7890 */ /* 0x000fe2000fffe0ff */
[----:B------:R-:W-:Y:S01]  /*3a00*/  LOP3.LUT R15, R15, 0x1, RZ, 0x3c, !PT ;  /* 0x000000010f0f7812 */ /* 0x000fe200078e3cff */
[----:B------:R-:W-:Y:S02]  /*3a10*/  ULOP3.LUT UR19, UR19, 0x3fc0, URZ, 0xc0, !UPT ;  /* 0x00003fc013137892 */ /* 0x000fe4000f8ec0ff */
[----:B------:R-:W-:Y:S02]  /*3a20*/  UISETP.NE.AND UP0, UPT, UR31, 0x10, UPT ;  /* 0x000000101f00788c */ /* 0x000fe4000bf05270 */
[----:B------:R-:W-:Y:S02]  /*3a30*/  ULOP3.LUT UR56, UR19, 0x10000, URZ, 0xfc, !UPT ;  /* 0x0001000013387892 */ /* 0x000fe4000f8efcff */
[----:B------:R-:W-:Y:S01]  /*3a40*/  UIADD3 UR9, UPT, UPT, UR9, 0x1, URZ ;  /* 0x0000000109097890 */ /* 0x000fe2000fffe0ff */
[----:B------:R-:W-:Y:S01]  /*3a50*/  R2UR UR19, R2 ;  /* 0x00000000021372ca */ /* 0x000fe200000e0000 */
[----:B------:R-:W-:Y:S02]  /*3a60*/  UIADD3 UR68, UPT, UPT, UR56, 0x2, URZ ;  /* 0x0000000238447890 */ /* 0x000fe4000fffe0ff */
[----:B------:R-:W-:Y:S02]  /*3a70*/  UIADD3 UR66, UPT, UPT, UR56, 0x100, URZ ;  /* 0x0000010038427890 */ /* 0x000fe4000fffe0ff */
[----:B------:R-:W-:Y:S02]  /*3a80*/  UIADD3 UR64, UPT, UPT, UR56, 0x102, URZ ;  /* 0x0000010238407890 */ /* 0x000fe4000fffe0ff */
[----:B------:R-:W-:Y:S02]  /*3a90*/  UIADD3 UR62, UPT, UPT, UR56, 0x200, URZ ;  /* 0x00000200383e7890 */ /* 0x000fe4000fffe0ff */
[----:B------:R-:W-:Y:S02]  /*3aa0*/  UIADD3 UR58, UPT, UPT, UR56, 0x202, URZ ;  /* 0x00000202383a7890 */ /* 0x000fe4000fffe0ff */
[----:B------:R-:W-:Y:S01]  /*3ab0*/  USEL UR6, UR31, URZ, UP0 ;  /* 0x000000ff1f067287 */ /* 0x000fe20008000000 */
[----:B------:R-:W-:Y:S01]  /*3ac0*/  UMOV UR57, 0x80004020 ;  /* 0x8000402000397882 */ /* 0x000fe20000000000 */
[----:B------:R-:W-:Y:S01]  /*3ad0*/  UMOV UR69, 0x80004020 ;  /* 0x8000402000457882 */ /* 0x000fe20000000000 */
[----:B------:R2:W-:Y:S01]  /*3ae0*/  UTCQMMA.2CTA gdesc[UR54], gdesc[UR56], tmem[UR26], tmem[UR34], idesc[UR35], !UPT ;  /* 0x00ff2238360075ea */ /* 0x0005e2000fa0031a */
[----:B------:R-:W-:Y:S01]  /*3af0*/  UTCQMMA.2CTA gdesc[UR52], gdesc[UR68], tmem[UR25], tmem[UR32], idesc[UR33], UPT ;  /* 0x00ff2044340075ea */ /* 0x000fe2000ba00319 */
[----:B------:R-:W-:Y:S01]  /*3b00*/  UMOV UR67, 0x80004020 ;  /* 0x8000402000437882 */ /* 0x000fe20000000000 */
[----:B------:R-:W-:Y:S01]  /*3b10*/  UMOV UR65, 0x80004020 ;  /* 0x8000402000417882 */ /* 0x000fe20000000000 */
[----:B------:R-:W-:Y:S01]  /*3b20*/  UTCQMMA.2CTA gdesc[UR50], gdesc[UR66], tmem[UR24], tmem[UR28], idesc[UR29], UPT ;  /* 0x00ff1c42320075ea */ /* 0x000fe2000ba00318 */
[----:B------:R-:W-:Y:S01]  /*3b30*/  UTCQMMA.2CTA gdesc[UR48], gdesc[UR64], tmem[UR21], tmem[UR16], idesc[UR17], UPT ;  /* 0x00ff1040300075ea */ /* 0x000fe2000ba00315 */
[----:B------:R-:W-:Y:S01]  /*3b40*/  UMOV UR63, 0x80004020 ;  /* 0x80004020003f7882 */ /* 0x000fe20000000000 */
[----:B------:R-:W-:Y:S01]  /*3b50*/  UMOV UR59, 0x80004020 ;  /* 0x80004020003b7882 */ /* 0x000fe20000000000 */
[----:B------:R3:W-:Y:S01]  /*3b60*/  UTCQMMA.2CTA gdesc[UR46], gdesc[UR62], tmem[UR20], tmem[UR12], idesc[UR13], UPT ;  /* 0x00ff0c3e2e0075ea */ /* 0x0007e2000ba00314 */
[----:B------:R4:W-:Y:S01]  /*3b70*/  UTCQMMA.2CTA gdesc[UR44], gdesc[UR58], tmem[UR19], tmem[UR10], idesc[UR11], UPT ;  /* 0x00ff0a3a2c0075ea */ /* 0x0009e2000ba00313 */
[----:B------:R-:W-:Y:S02]  /*3b80*/  UMOV UR18, 0x3 ;  /* 0x0000000300127882 */ /* 0x000fe40000000000 */
[----:B------:R4:W-:Y:S01]  /*3b90*/  UTCBAR.2CTA.MULTICAST [UR27], URZ, UR18 ;  /* 0x000000ff1b0073e9 */ /* 0x0009e20008200812 */
[----:B------:R4:W-:Y:S01]  /*3ba0*/  UTCBAR.2CTA.MULTICAST [UR30], URZ, UR7 ;  /* 0x000000ff1e0073e9 */ /* 0x0009e20008200807 */
[----:B--2---:R-:W-:Y:S02]  /*3bb0*/  USEL UR26, URZ, 0x1, UP0 ;  /* 0x00000001ff1a7887 */ /* 0x004fe40008000000 */
[----:B------:R-:W-:Y:S04]  /*3bc0*/  UISETP.NE.AND UP0, UPT, UR9, URZ, UPT ;  /* 0x000000ff0900728c */ /* 0x000fe8000bf05270 */
[----:B------:R-:W-:Y:S01]  /*3bd0*/  LOP3.LUT R14, R14, UR26, RZ, 0x3c, !PT ;  /* 0x0000001a0e0e7c12 */ /* 0x000fe2000f8e3cff */
[----:B---3--:R-:W-:Y:S04]  /*3be0*/  UMOV UR20, 0x1 ;  /* 0x0000000100147882 */ /* 0x008fe80000000000 */
[----:B------:R-:W-:Y:S05]  /*3bf0*/  BRA.U UP0, `(.L_x_55) ;  /* 0xfffffff900807547 */ /* 0x000fea000b83ffff */
.L_x_50:
[----:B------:R-:W-:Y:S01]  /*3c00*/  UIADD3 UR8, UPT, UPT, UR4, 0x8, URZ ;  /* 0x0000000804087890 */ /* 0x000fe2000fffe0ff */
[----:B------:R-:W-:Y:S01]  /*3c10*/  SHF.L.U32 R14, R14, 0x1f, RZ ;  /* 0x0000001f0e0e7819 */ /* 0x000fe200000006ff */
[----:B---3--:R-:W-:Y:S01]  /*3c20*/  ULOP3.LUT UR5, UR22, 0xffff, URZ, 0xc0, !UPT ;  /* 0x0000ffff16057892 */ /* 0x008fe2000f8ec0ff */
[----:B------:R-:W-:Y:S01]  /*3c30*/  SHF.L.U32 R6, R15, 0x1f, RZ ;  /* 0x0000001f0f067819 */ /* 0x000fe200000006ff */
[----:B----4-:R-:W-:-:S07]  /*3c40*/  ULEA UR7, UR6, UR4, 0x3 ;  /* 0x0000000406077291 */ /* 0x010fce000f8e18ff */
[----:B------:R2:W-:Y:S02]  /*3c50*/  UTCBAR.2CTA.MULTICAST [UR8], URZ, UR5 ;  /* 0x000000ff080073e9 */ /* 0x0005e40008200805 */
[----:B------:R-:W3:Y:S02]  /*3c60*/  SYNCS.PHASECHK.TRANS64.TRYWAIT P0, [UR7+0x10], R14 ;  /* 0x0000100eff0075a7 */ /* 0x000ee40008001107 */
[----:B--23--:R-:W-:Y:S05]  /*3c70*/  @!P0 BRA `(.L_x_56) ;  /* 0x0000007c00088947 */ /* 0x00cfea0003800000 */
.L_x_130:
[----:B------:R-:W2:Y:S01]  /*3c80*/  SYNCS.PHASECHK.TRANS64.TRYWAIT P0, [UR4+0x118], R6 ;  /* 0x00011806ff0075a7 */ /* 0x000ea20008001104 */
[----:B-1----:R-:W-:Y:S01]  /*3c90*/  IMAD.MOV.U32 R2, RZ, RZ, 0x40 ;  /* 0x00000040ff027424 */ /* 0x002fe200078e00ff */
[----:B------:R-:W-:Y:S01]  /*3ca0*/  UIMAD UR16, UR6, 0x3000, UR4 ;  /* 0x00003000061078a4 */ /* 0x000fe2000f8e0204 */
[----:B------:R-:W-:Y:S01]  /*3cb0*/  IMAD.MOV.U32 R3, RZ, RZ, 0x100 ;  /* 0x00000100ff037424 */ /* 0x000fe200078e00ff */
[----:B------:R-:W-:Y:S01]  /*3cc0*/  UISETP.NE.U32.AND UP0, UPT, UR20, URZ, UPT ;  /* 0x000000ff1400728c */ /* 0x000fe2000bf05070 */
[----:B------:R-:W-:Y:S01]  /*3cd0*/  IMAD.MOV.U32 R5, RZ, RZ, 0x100 ;  /* 0x00000100ff057424 */ /* 0x000fe200078e00ff */
[----:B------:R-:W-:Y:S01]  /*3ce0*/  R2UR UR11, R2 ;  /* 0x00000000020b72ca */ /* 0x000fe200000e0000 */
[----:B------:R-:W-:Y:S01]  /*3cf0*/  UIADD3 UR16, UPT, UPT, UR16, 0x6800, URZ ;  /* 0x0000680010107890 */ /* 0x000fe2000fffe0ff */
[----:B------:R-:W-:Y:S01]  /*3d00*/  IMAD.MOV.U32 R2, RZ, RZ, 0x48 ;  /* 0x00000048ff027424 */ /* 0x000fe200078e00ff */
[----:B------:R-:W-:Y:S01]  /*3d10*/  R2UR UR12, R3 ;  /* 0x00000000030c72ca */ /* 0x000fe200000e0000 */
[----:B------:R-:W-:Y:S01]  /*3d20*/  IMAD.MOV.U32 R3, RZ, RZ, 0x50 ;  /* 0x00000050ff037424 */ /* 0x000fe200078e00ff */
[----:B------:R-:W-:Y:S01]  /*3d30*/  USHF.R.U32.HI UR16, URZ, 0x4, UR16 ;  /* 0x00000004ff107899 */ /* 0x000fe20008011610 */
[----:B------:R-:W-:Y:S01]  /*3d40*/  R2UR UR10, R5 ;  /* 0x00000000050a72ca */ /* 0x000fe200000e0000 */
[----:B------:R-:W-:Y:S01]  /*3d50*/  UMOV UR28, 0x0 ;  /* 0x00000000001c7882 */ /* 0x000fe20000000000 */
[----:B------:R-:W-:Y:S01]  /*3d60*/  R2UR UR9, R2 ;  /* 0x00000000020972ca */ /* 0x000fe200000e0000 */
[----:B------:R-:W-:Y:S01]  /*3d70*/  IMAD.MOV.U32 R2, RZ, RZ, 0x100 ;  /* 0x00000100ff027424 */ /* 0x000fe200078e00ff */
[----:B------:R-:W-:Y:S01]  /*3d80*/  ULOP3.LUT UR16, UR16, 0x3fc0, URZ, 0xc0, !UPT ;  /* 0x00003fc010107892 */ /* 0x000fe2000f8ec0ff */
[----:B------:R-:W1:Y:S01]  /*3d90*/  S2UR UR5, SR_CgaCtaId ;  /* 0x00000000000579c3 */ /* 0x000e620000008800 */
[----:B------:R-:W-:Y:S01]  /*3da0*/  R2UR UR6, R3 ;  /* 0x00000000030672ca */ /* 0x000fe200000e0000 */
[----:B------:R-:W-:Y:S01]  /*3db0*/  UMOV UR29, 0x10210010 ;  /* 0x10210010001d7882 */ /* 0x000fe20000000000 */
[----:B------:R-:W-:Y:S01]  /*3dc0*/  R2UR UR8, R2 ;  /* 0x00000000020872ca */ /* 0x000fe200000e0000 */
[----:B------:R-:W-:-:S02]  /*3dd0*/  UIADD3 UR24, UPT, UPT, UR16, 0x80, URZ ;  /* 0x0000008010187890 */ /* 0x000fc4000fffe0ff */
[----:B------:R-:W-:Y:S01]  /*3de0*/  UIADD3 UR18, UPT, UPT, UR16, 0x100, URZ ;  /* 0x0000010010127890 */ /* 0x000fe2000fffe0ff */
[----:B------:R-:W-:Y:S01]  /*3df0*/  UMOV UR13, 0x400 ;  /* 0x00000400000d7882 */ /* 0x000fe20000000000 */
[----:B-12---:R-:W-:Y:S10]  /*3e00*/  @!P0 BRA `(.L_x_57) ;  /* 0x0000007800c08947 */ /* 0x006ff40003800000 */
.L_x_132:
[----:B------:R-:W-:Y:S01]  /*3e10*/  ULEA UR4, UR5, UR13, 0x18 ;  /* 0x0000000d05047291 */ /* 0x000fe2000f8ec0ff */
[----:B-1----:R-:W-:Y:S01]  /*3e20*/  IMAD.MOV.U32 R3, RZ, RZ, 0x58 ;  /* 0x00000058ff037424 */ /* 0x002fe200078e00ff */
[----:B------:R-:W-:Y:S01]  /*3e30*/  UMOV UR17, 0x80004020 ;  /* 0x8000402000117882 */ /* 0x000fe20000000000 */
[----:B------:R-:W-:Y:S01]  /*3e40*/  UMOV UR26, 0x0 ;  /* 0x00000000001a7882 */ /* 0x000fe20000000000 */
[----:B------:R-:W-:Y:S01]  /*3e50*/  UMOV UR27, 0x10210010 ;  /* 0x10210010001b7882 */ /* 0x000fe20000000000 */
[----:B------:R-:W-:Y:S01]  /*3e60*/  UMOV UR25, 0x80004020 ;  /* 0x8000402000197882 */ /* 0x000fe20000000000 */
[----:B------:R-:W-:Y:S01]  /*3e70*/  UMOV UR20, 0x0 ;  /* 0x0000000000147882 */ /* 0x000fe20000000000 */
[----:B------:R-:W-:Y:S01]  /*3e80*/  UMOV UR21, 0x10210010 ;  /* 0x1021001000157882 */ /* 0x000fe20000000000 */
[----:B------:R-:W-:Y:S01]  /*3e90*/  UMOV UR19, 0x80004020 ;  /* 0x8000402000137882 */ /* 0x000fe20000000000 */
[----:B------:R1:W-:Y:S01]  /*3ea0*/  UTCQMMA.2CTA tmem[UR11], gdesc[UR16], tmem[UR12], tmem[UR28], idesc[UR29], UP0 ;  /* 0x00ff1c100b0079ea */ /* 0x0003e2000820030c */
[----:B------:R2:W-:Y:S01]  /*3eb0*/  UTCQMMA.2CTA tmem[UR9], gdesc[UR24], tmem[UR10], tmem[UR26], idesc[UR27], UPT ;  /* 0x00ff1a18090079ea */ /* 0x0005e2000ba0030a */
[----:B------:R2:W-:Y:S01]  /*3ec0*/  UTCQMMA.2CTA tmem[UR6], gdesc[UR18], tmem[UR8], tmem[UR20], idesc[UR21], UPT ;  /* 0x00ff1412060079ea */ /* 0x0005e2000ba00308 */
[----:B------:R-:W3:Y:S01]  /*3ed0*/  SYNCS.PHASECHK.TRANS64.TRYWAIT P0, [UR4+0x120], R6 ;  /* 0x00012006ff0075a7 */ /* 0x000ee20008001104 */
[----:B------:R-:W-:Y:S01]  /*3ee0*/  IMAD.MOV.U32 R2, RZ, RZ, 0x100 ;  /* 0x00000100ff027424 */ /* 0x000fe200078e00ff */
[----:B------:R-:W-:Y:S01]  /*3ef0*/  ULOP3.LUT UR30, UR22, 0xffff, URZ, 0xc0, !UPT ;  /* 0x0000ffff161e7892 */ /* 0x000fe2000f8ec0ff */
[----:B------:R-:W-:Y:S01]  /*3f00*/  R2UR UR13, R3 ;  /* 0x00000000030d72ca */ /* 0x000fe200000e0000 */
[----:B------:R-:W-:-:S02]  /*3f10*/  UIADD3 UR7, UPT, UPT, UR7, 0x90, URZ ;  /* 0x0000009007077890 */ /* 0x000fc4000fffe0ff */
[----:B------:R-:W-:Y:S01]  /*3f20*/  R2UR UR22, R2 ;  /* 0x00000000021672ca */ /* 0x000fe200000e0000 */
[----:B------:R-:W-:Y:S02]  /*3f30*/  UIADD3 UR32, UPT, UPT, UR16, 0x180, URZ ;  /* 0x0000018010207890 */ /* 0x000fe4000fffe0ff */
[----:B-1----:R-:W-:Y:S01]  /*3f40*/  UIADD3 UR11, UPT, UPT, UR4, 0x130, URZ ;  /* 0x00000130040b7890 */ /* 0x002fe2000fffe0ff */
[----:B--23--:R-:W-:Y:S11]  /*3f50*/  @!P0 BRA `(.L_x_58) ;  /* 0x0000007800888947 */ /* 0x00cff60003800000 */
.L_x_134:
[----:B------:R-:W-:Y:S01]  /*3f60*/  UMOV UR8, 0x0 ;  /* 0x0000000000087882 */ /* 0x000fe20000000000 */
[----:B------:R-:W-:Y:S01]  /*3f70*/  UMOV UR9, 0x10210010 ;  /* 0x1021001000097882 */ /* 0x000fe20000000000 */
[----:B------:R-:W-:Y:S01]  /*3f80*/  UMOV UR33, 0x80004020 ;  /* 0x8000402000217882 */ /* 0x000fe20000000000 */
[----:B------:R-:W-:Y:S01]  /*3f90*/  UMOV UR6, 0x3 ;  /* 0x0000000300067882 */ /* 0x000fe20000000000 */
[----:B------:R2:W-:Y:S01]  /*3fa0*/  UTCQMMA.2CTA tmem[UR13], gdesc[UR32], tmem[UR22], tmem[UR8], idesc[UR9], UPT ;  /* 0x00ff08200d0079ea */ /* 0x0005e2000ba00316 */
[----:B------:R2:W-:Y:S01]  /*3fb0*/  UTCBAR.2CTA.MULTICAST [UR11], URZ, UR6 ;  /* 0x000000ff0b0073e9 */ /* 0x0005e20008200806 */
[----:B------:R2:W-:Y:S01]  /*3fc0*/  UTCBAR.2CTA.MULTICAST [UR7], URZ, UR30 ;  /* 0x000000ff070073e9 */ /* 0x0005e2000820081e */
[----:B------:R-:W-:Y:S01]  /*3fd0*/  NOP ;  /* 0x0000000000007918 */ /* 0x000fe20000000000 */
.L_x_47:
[----:B------:R-:W-:Y:S01]  /*3fe0*/  ELECT P0, URZ, PT ;  /* 0x0000000000ff782f */ /* 0x000fe20003800000 */
[----:B------:R-:W-:Y:S01]  /*3ff0*/  IMAD.MOV.U32 R3, RZ, RZ, 0x1 ;  /* 0x00000001ff037424 */ /* 0x000fe200078e00ff */
[----:B--2---:R-:W-:Y:S01]  /*4000*/  UMOV UR7, 0x40 ;  /* 0x0000004000077882 */ /* 0x004fe20000000000 */
[----:B------:R-:W-:Y:S01]  /*4010*/  ULOP3.LUT UR6, UR5, 0x1, URZ, 0x3c, !UPT ;  /* 0x0000000105067892 */ /* 0x000fe2000f8e3cff */
[----:B-1----:R-:W-:Y:S01]  /*4020*/  HFMA2 R2, -RZ, RZ, 0, 5.9604644775390625e-08 ;  /* 0x00000001ff027431 */ /* 0x002fe200000001ff */
[----:B------:R-:W-:Y:S01]  /*4030*/  ULEA UR7, UR5, UR7, 0x18 ;  /* 0x0000000705077291 */ /* 0x000fe2000f8ec0ff */
[----:B------:R-:W-:Y:S01]  /*4040*/  UVIRTCOUNT.DEALLOC.SMPOOL 0x80 ;  /* 0x000000800000784c */ /* 0x000fe20000000000 */
[----:B------:R-:W-:-:S04]  /*4050*/  UIADD3 UR8, UPT, UPT, UR4, 0x180, URZ ;  /* 0x0000018004087890 */ /* 0x000fc8000fffe0ff */
[----:B------:R-:W-:-:S03]  /*4060*/  UPRMT UR6, UR6, 0x654, UR8 ;  /* 0x0000065406067896 */ /* 0x000fc60008000008 */
[----:B------:R1:W-:Y:S01]  /*4070*/  @P0 STS.U8 [UR7], R3 ;  /* 0x00000003ff000988 */ /* 0x0003e20008000007 */
[----:B------:R-:W-:Y:S06]  /*4080*/  BAR.SYNC.DEFER_BLOCKING 0x2, 0x120 ;  /* 0x0084800000007b1d */ /* 0x000fec0000010000 */
[----:B------:R1:W-:Y:S01]  /*4090*/  SYNCS.ARRIVE.TRANS64.RED.ART0 RZ, [UR6], R2 ;  /* 0x00000002ffff79a7 */ /* 0x0003e20008500406 */
[----:B------:R-:W2:Y:S02]  /*40a0*/  SYNCS.PHASECHK.TRANS64.TRYWAIT P0, [UR4+0x180], RZ ;  /* 0x000180ffff0075a7 */ /* 0x000ea40008001104 */
[----:B-12---:R-:W-:Y:S05]  /*40b0*/  @!P0 BRA `(.L_x_59) ;  /* 0x00000078004c8947 */ /* 0x006fea0003800000 */
.L_x_136:
[----:B------:R-:W-:Y:S01]  /*40c0*/  NOP ;  /* 0x0000000000007918 */ /* 0x000fe20000000000 */
[----:B------:R-:W-:Y:S01]  /*40d0*/  UMOV UR4, 0x50 ;  /* 0x0000005000047882 */ /* 0x000fe20000000000 */
[----:B------:R-:W-:Y:S01]  /*40e0*/  LOP3.LUT R6, R16, 0xffff, RZ, 0xc0, !PT ;  /* 0x0000ffff10067812 */ /* 0x000fe200078ec0ff */
[----:B------:R-:W-:Y:S01]  /*40f0*/  ULEA UR5, UR5, UR4, 0x18 ;  /* 0x0000000405057291 */ /* 0x000fe2000f8ec0ff */
[----:B------:R-:W-:Y:S02]  /*4100*/  IMAD.MOV.U32 R5, RZ, RZ, 0xffff ;  /* 0x0000ffffff057424 */ /* 0x000fe400078e00ff */
[----:B------:R-:W-:-:S05]  /*4110*/  SHF.R.U32.HI R6, RZ, 0x5, R6 ;  /* 0x00000005ff067819 */ /* 0x000fca0000011606 */
[----:B------:R-:W-:Y:S01]  /*4120*/  VIADD R7, R6, 0x10 ;  /* 0x0000001006077836 */ /* 0x000fe20000000000 */
[----:B-1----:R-:W1:Y:S01]  /*4130*/  LDS R3, [UR5] ;  /* 0x00000005ff037984 */ /* 0x002e620008000800 */
[----:B------:R-:W-:-:S03]  /*4140*/  SHF.L.U32 R6, R5, R6, RZ ;  /* 0x0000000605067219 */ /* 0x000fc600000006ff */
[----:B------:R-:W-:-:S04]  /*4150*/  SHF.L.U32 R7, R2, R7, RZ ;  /* 0x0000000702077219 */ /* 0x000fc800000006ff */
[----:B------:R-:W-:-:S04]  /*4160*/  LOP3.LUT R6, R7, R6, RZ, 0xfc, !PT ;  /* 0x0000000607067212 */ /* 0x000fc800078efcff */
[C---:B------:R-:W-:Y:S02]  /*4170*/  LOP3.LUT R5, R6.reuse, 0xffff, RZ, 0xc0, !PT ;  /* 0x0000ffff06057812 */ /* 0x040fe400078ec0ff */
[----:B-1----:R-:W-:-:S04]  /*4180*/  LOP3.LUT R2, R6, 0xffff, R3, 0x80, !PT ;  /* 0x0000ffff06027812 */ /* 0x002fc800078e8003 */
[----:B------:R-:W-:-:S13]  /*4190*/  ISETP.NE.AND P0, PT, R2, R5, PT ;  /* 0x000000050200720c */ /* 0x000fda0003f05270 */
[----:B------:R-:W-:Y:S05]  /*41a0*/  @P0 BRA `(.L_x_60) ;  /* 0x0000000000500947 */ /* 0x000fea0003800000 */
[----:B------:R-:W-:Y:S02]  /*41b0*/  SHF.R.U32.HI R2, RZ, 0x10, R3 ;  /* 0x00000010ff027819 */ /* 0x000fe40000011603 */
[----:B------:R-:W-:-:S04]  /*41c0*/  SHF.R.U32.HI R3, RZ, 0x10, R6 ;  /* 0x00000010ff037819 */ /* 0x000fc80000011606 */
[----:B------:R-:W-:-:S04]  /*41d0*/  LOP3.LUT R2, R2, R3, RZ, 0xc0, !PT ;  /* 0x0000000302027212 */ /* 0x000fc800078ec0ff */
[----:B------:R-:W-:-:S13]  /*41e0*/  ISETP.NE.AND P0, PT, R2, R3, PT ;  /* 0x000000030200720c */ /* 0x000fda0003f05270 */
[----:B------:R-:W-:Y:S05]  /*41f0*/  @P0 BRA `(.L_x_61) ;  /* 0x0000000000300947 */ /* 0x000fea0003800000 */
[----:B------:R-:W-:Y:S01]  /*4200*/  R2UR UR7, R6 ;  /* 0x00000000060772ca */ /* 0x000fe200000e0000 */
[----:B------:R-:W1:Y:S01]  /*4210*/  S2R R3, SR_LANEID ;  /* 0x0000000000037919 */ /* 0x000e620000000000 */
[----:B------:R-:W-:Y:S02]  /*4220*/  VOTEU.ANY UR6, UPT, PT ;  /* 0x0000000000067886 */ /* 0x000fe400038e0100 */
[----:B------:R-:W-:-:S09]  /*4230*/  UFLO.U32 UR6, UR6 ;  /* 0x00000006000672bd */ /* 0x000fd200080e0000 */
[----:B------:R-:W-:-:S06]  /*4240*/  ULOP3.LUT UR7, URZ, UR7, URZ, 0x33, !UPT ;  /* 0x00000007ff077292 */ /* 0x000fcc000f8e33ff */
[----:B------:R-:W-:-:S04]  /*4250*/  IMAD.U32 R2, RZ, RZ, UR7 ;  /* 0x00000007ff027e24 */ /* 0x000fc8000f8e00ff */
[----:B------:R-:W2:Y:S02]  /*4260*/  REDUX UR4, R2 ;  /* 0x00000000020473c4 */ /* 0x000ea40000000000 */
[----:B------:R3:W-:Y:S01]  /*4270*/  UTCATOMSWS.AND URZ, UR7 ;  /* 0x0000000700ff79e3 */ /* 0x0007e20008000000 */
[----:B-1----:R-:W-:Y:S01]  /*4280*/  ISETP.EQ.U32.AND P0, PT, R3, UR6, PT ;  /* 0x0000000603007c0c */ /* 0x002fe2000bf02070 */
[----:B--2---:R-:W-:-:S12]  /*4290*/  IMAD.U32 R3, RZ, RZ, UR4 ;  /* 0x00000004ff037e24 */ /* 0x004fd8000f8e00ff */
[----:B------:R3:W-:Y:S01]  /*42a0*/  @P0 ATOMS.AND RZ, [UR5], R3 ;  /* 0x00000003ffff098c */ /* 0x0007e2000a800005 */
[----:B------:R-:W-:Y:S05]  /*42b0*/  BRA `(.L_x_62) ;  /* 0x0000000000147947 */ /* 0x000fea0003800000 */
.L_x_61:
[----:B------:R-:W-:Y:S02]  /*42c0*/  MOV R2, 0x42e0 ;  /* 0x000042e000027802 */ /* 0x000fe40000000f00 */
[----:B------:R-:W-:Y:S05]  /*42d0*/  CALL.REL.NOINC `($__internal_0_$__cuda_sm10x_tcgen05_guardrail_trap_col_being_dealloced_not_returned_by_alloc) ;  /* 0x0000007800dc7944 */ /* 0x000fea0003c00000 */
[----:B------:R-:W-:Y:S05]  /*42e0*/  BRA `(.L_x_62) ;  /* 0x0000000000087947 */ /* 0x000fea0003800000 */
.L_x_60:
[----:B------:R-:W-:Y:S02]  /*42f0*/  MOV R2, 0x4310 ;  /* 0x0000431000027802 */ /* 0x000fe40000000f00 */
[----:B------:R-:W-:Y:S05]  /*4300*/  CALL.REL.NOINC `($__internal_2_$__cuda_sm10x_tcgen05_guardrail_trap_unallocated_columns_being_dealloced) ;  /* 0x0000007800e87944 */ /* 0x000fea0003c00000 */
.L_x_62:
[----:B------:R-:W-:Y:S01]  /*4310*/  NOP ;  /* 0x0000000000007918 */ /* 0x000fe20000000000 */
[----:B------:R-:W-:Y:S05]  /*4320*/  BRA `(.L_x_63) ;  /* 0x0000000000047947 */ /* 0x000fea0003800000 */
.L_x_9:
[----:B------:R-:W-:Y:S01]  /*4330*/  NOP ;  /* 0x0000000000007918 */ /* 0x000fe20000000000 */
.L_x_63:
[C---:B------:R-:W-:Y:S02]  /*4340*/  ISETP.NE.AND P0, PT, R0.reuse, 0xc, PT ;  /* 0x0000000c0000780c */ /* 0x040fe40003f05270 */
[----:B------:R-:W-:-:S11]  /*4350*/  ISETP.NE.AND P1, PT, R0, 0xd, PT ;  /* 0x0000000d0000780c */ /* 0x000fd60003f25270 */
[----:B------:R-:W-:Y:S05]  /*4360*/  @P0 BRA `(.L_x_64) ;  /* 0x00000000002c0947 */ /* 0x000fea0003800000 */
[----:B------:R-:W1:Y:S01]  /*4370*/  S2UR UR5, SR_CgaCtaId ;  /* 0x00000000000579c3 */ /* 0x000e620000008800 */
[----:B------:R-:W-:Y:S01]  /*4380*/  UMOV UR6, 0x400 ;  /* 0x0000040000067882 */ /* 0x000fe20000000000 */
[----:B------:R-:W-:Y:S01]  /*4390*/  UMOV UR4, 0x20 ;  /* 0x0000002000047882 */ /* 0x000fe20000000000 */
[----:B------:R-:W-:Y:S01]  /*43a0*/  ELECT P2, URZ, PT ;  /* 0x0000000000ff782f */ /* 0x000fe20003840000 */
[----:B-1----:R-:W-:Y:S02]  /*43b0*/  ULEA UR5, UR5, UR6, 0x18 ;  /* 0x0000000605057291 */ /* 0x002fe4000f8ec0ff */
[----:B------:R-:W-:-:S04]  /*43c0*/  UIADD3 UR6, UPT, UPT, -UR4, 0x100000, URZ ;  /* 0x0010000004067890 */ /* 0x000fc8000fffe1ff */
[----:B---3--:R-:W-:Y:S02]  /*43d0*/  USHF.L.U32 UR7, UR6, 0xb, URZ ;  /* 0x0000000b06077899 */ /* 0x008fe400080006ff */
[----:B------:R-:W-:Y:S01]  /*43e0*/  USHF.L.U32 UR6, UR6, 0x1, URZ ;  /* 0x0000000106067899 */ /* 0x000fe200080006ff */
[----:B------:R-:W1:Y:S11]  /*43f0*/  FENCE.VIEW.ASYNC.S ;  /* 0x00000000000073c6 */ /* 0x000e760000000000 */
[----:B-1----:R1:W3:Y:S01]  /*4400*/  SYNCS.EXCH.64 URZ, [UR5+0x180], UR6 ;  /* 0x0001800605ff75b2 */ /* 0x0022e20008000100 */
[----:B------:R-:W-:Y:S01]  /*4410*/  NOP ;  /* 0x0000000000007918 */ /* 0x000fe20000000000 */
.L_x_64:
[----:B------:R-:W-:Y:S01]  /*4420*/  NOP ;  /* 0x0000000000007918 */ /* 0x000fe20000000000 */
[----:B------:R-:W-:Y:S05]  /*4430*/  @P1 BRA `(.L_x_65) ;  /* 0x0000000000581947 */ /* 0x000fea0003800000 */
[----:B------:R-:W-:-:S08]  /*4440*/  NOP ;  /* 0x0000000000007918 */ /* 0x000fd00000000000 */
[----:B------:R-:W1:-:S00]  /*4450*/  USETMAXREG.DEALLOC.CTAPOOL 0x40 ;  /* 0x00000040000079c8 */ /* 0x000e4000080e0500 */
[----:B------:R-:W2:Y:S01]  /*4460*/  S2UR UR4, SR_CgaCtaId ;  /* 0x00000000000479c3 */ /* 0x000ea20000008800 */
[----:B-1----:R-:W-:Y:S01]  /*4470*/  UMOV UR5, 0x400 ;  /* 0x0000040000057882 */ /* 0x002fe20000000000 */
[----:B---3--:R-:W1:Y:S01]  /*4480*/  LDCU.64 UR6, c[0x0][0x348] ;  /* 0x00006900ff0677ac */ /* 0x008e620008000a00 */
[----:B------:R-:W-:Y:S01]  /*4490*/  ULEA UR10, UR15, UR23, 0x1 ;  /* 0x000000170f0a7291 */ /* 0x000fe2000f8e08ff */
[----:B------:R-:W-:Y:S01]  /*44a0*/  UMOV UR9, URZ ;  /* 0x000000ff00097c82 */ /* 0x000fe20008000000 */
[----:B------:R-:W-:Y:S02]  /*44b0*/  UMOV UR11, UR60 ;  /* 0x0000003c000b7c82 */ /* 0x000fe40008000000 */
[----:B------:R-:W-:Y:S01]  /*44c0*/  USHF.L.U32 UR10, UR10, 0x7, URZ ;  /* 0x000000070a0a7899 */ /* 0x000fe200080006ff */
[----:B------:R-:W-:Y:S01]  /*44d0*/  UMOV UR12, UR61 ;  /* 0x0000003d000c7c82 */ /* 0x000fe20008000000 */
[----:B-1----:R-:W-:Y:S02]  /*44e0*/  UIADD3 UR6, UP0, UPT, UR6, 0x200, URZ ;  /* 0x0000020006067890 */ /* 0x002fe4000ff1e0ff */
[----:B--2---:R-:W-:-:S02]  /*44f0*/  ULEA UR4, UR4, UR5, 0x18 ;  /* 0x0000000504047291 */ /* 0x004fc4000f8ec0ff */
[----:B------:R-:W-:Y:S02]  /*4500*/  UIADD3.X UR7, UPT, UPT, URZ, UR7, URZ, UP0, !UPT ;  /* 0x00000007ff077290 */ /* 0x000fe400087fe4ff */
[----:B------:R-:W-:-:S05]  /*4510*/  UIADD3 UR8, UPT, UPT, UR4, 0x800, URZ ;  /* 0x0000080004087890 */ /* 0x000fca000fffe0ff */
[----:B------:R-:W1:Y:S02]  /*4520*/  SYNCS.PHASECHK.TRANS64.TRYWAIT P1, [UR4+0x150], RZ ;  /* 0x000150ffff0075a7 */ /* 0x000e640008021104 */
[----:B-1----:R-:W-:Y:S05]  /*4530*/  @!P1 BRA `(.L_x_66) ;  /* 0x0000007400449947 */ /* 0x002fea0003800000 */
.L_x_138:
[----:B------:R2:W-:Y:S01]  /*4540*/  UTMASTG.4D [UR8], [UR6], desc[URZ] ;  /* 0x0000ff08060073b5 */ /* 0x0005e20008019000 */
[----:B-1--45:R-:W-:Y:S01]  /*4550*/  HFMA2 R2, -RZ, RZ, 0, 5.9604644775390625e-08 ;  /* 0x00000001ff027431 */ /* 0x032fe200000001ff */
[----:B------:R0:W-:Y:S01]  /*4560*/  UTMACMDFLUSH ;  /* 0x00000000000079b7 */ /* 0x0001e20000000000 */
[----:B------:R-:W-:-:S04]  /*4570*/  DEPBAR.LE SB0, 0x0 ;  /* 0x000080000000791a */ /* 0x000fc80000000000 */
[----:B------:R2:W-:Y:S01]  /*4580*/  SYNCS.ARRIVE.TRANS64.ART0 RZ, [UR4+0x158], R2 ;  /* 0x00015802ffff79a7 */ /* 0x0005e20008500004 */
[----:B------:R-:W-:Y:S01]  /*4590*/  NOP ;  /* 0x0000000000007918 */ /* 0x000fe20000000000 */
.L_x_65:
[----:B------:R-:W-:-:S13]  /*45a0*/  ISETP.GT.AND P1, PT, R0, 0x3, PT ;  /* 0x000000030000780c */ /* 0x000fda0003f24270 */
[----:B------:R-:W-:Y:S05]  /*45b0*/  @P1 BRA `(.L_x_67) ;  /* 0x0000004c00b81947 */ /* 0x000fea0003800000 */
[----:B------:R-:W-:Y:S01]  /*45c0*/  NOP ;  /* 0x0000000000007918 */ /* 0x000fe20000000000 */
.L_x_68:
[----:B------:R-:W-:-:S08]  /*45d0*/  NOP ;  /* 0x0000000000007918 */ /* 0x000fd00000000000 */
[----:B------:R-:W1:Y:S02]  /*45e0*/  USETMAXREG.TRY_ALLOC.CTAPOOL UP0, 0xb8 ;  /* 0x000000b8000079c8 */ /* 0x000e640008000600 */
[----:B-1----:R-:W-:Y:S05]  /*45f0*/  BRA.U !UP0, `(.L_x_68) ;  /* 0xfffffffd08f47547 */ /* 0x002fea000b83ffff */
[----:B--23--:R-:W1:Y:S08]  /*4600*/  S2UR UR7, SR_CgaCtaId ;  /* 0x00000000000779c3 */ /* 0x00ce700000008800 */
[----:B------:R-:W-:Y:S01]  /*4610*/  BAR.SYNC.DEFER_BLOCKING 0x2, 0x120 ;  /* 0x0084800000007b1d */ /* 0x000fe20000010000 */
[----:B----45:R-:W-:-:S05]  /*4620*/  MOV R2, 0x80000000 ;  /* 0x8000000000027802 */ /* 0x030fca0000000f00 */
[----:B------:R-:W-:Y:S02]  /*4630*/  UMOV UR4, 0x400 ;  /* 0x0000040000047882 */ /* 0x000fe40000000000 */
[----:B-1----:R-:W-:-:S09]  /*4640*/  ULEA UR7, UR7, UR4, 0x18 ;  /* 0x0000000407077291 */ /* 0x002fd2000f8ec0ff */
[----:B------:R-:W1:Y:S02]  /*4650*/  SYNCS.PHASECHK.TRANS64.TRYWAIT P0, [UR7+0x148], R2 ;  /* 0x00014802ff0075a7 */ /* 0x000e640008001107 */
[----:B-1----:R-:W-:Y:S05]  /*4660*/  @!P0 BRA `(.L_x_69) ;  /* 0x0000007400108947 */ /* 0x002fea0003800000 */
.L_x_140:
[----:B------:R-:W2:Y:S01]  /*4670*/  SYNCS.PHASECHK.TRANS64.TRYWAIT P0, [UR7+0x110], RZ ;  /* 0x000110ffff0075a7 */ /* 0x000ea20008001107 */
[----:B------:R-:W3:Y:S01]  /*4680*/  LDCU UR4, c[0x0][0x38c] ;  /* 0x00007180ff0477ac */ /* 0x000ee20008000800 */
[----:B-1----:R-:W-:-:S05]  /*4690*/  IMAD.U32 R2, R4, 0x10000, RZ ;  /* 0x0001000004027824 */ /* 0x002fca00078e00ff */
[----:B------:R-:W-:Y:S01]  /*46a0*/  LOP3.LUT R2, R2, 0x600000, RZ, 0xc0, !PT ;  /* 0x0060000002027812 */ /* 0x000fe200078ec0ff */
[----:B---3--:R-:W-:Y:S02]  /*46b0*/  UIADD3 UR5, UPT, UPT, -UR4, URZ, URZ ;  /* 0x000000ff04057290 */ /* 0x008fe4000fffe1ff */
[----:B------:R-:W-:Y:S02]  /*46c0*/  UIADD3 UR8, UPT, UPT, UR4, -0x1, URZ ;  /* 0xffffffff04087890 */ /* 0x000fe4000fffe0ff */
[----:B------:R-:W-:Y:S02]  /*46d0*/  USHF.R.S32.HI UR5, URZ, 0x1f, UR5 ;  /* 0x0000001fff057899 */ /* 0x000fe40008011405 */
[----:B------:R-:W-:Y:S02]  /*46e0*/  UISETP.GT.AND UP0, UPT, UR4, URZ, UPT ;  /* 0x000000ff0400728c */ /* 0x000fe4000bf04270 */
[----:B------:R-:W-:Y:S02]  /*46f0*/  USHF.R.S32.HI UR6, URZ, 0x1f, UR8 ;  /* 0x0000001fff067899 */ /* 0x000fe40008011408 */
[----:B------:R-:W-:-:S02]  /*4700*/  ULEA.HI UR5, UR5, -UR4, URZ, 0x7 ;  /* 0x8000000405057291 */ /* 0x000fc4000f8f38ff */
[----:B------:R-:W-:Y:S02]  /*4710*/  ULEA.HI UR6, UR6, UR8, URZ, 0x7 ;  /* 0x0000000806067291 */ /* 0x000fe4000f8f38ff */
[----:B------:R-:W-:Y:S02]  /*4720*/  USHF.R.S32.HI UR5, URZ, 0x7, UR5 ;  /* 0x00000007ff057899 */ /* 0x000fe40008011405 */
[----:B------:R-:W-:Y:S02]  /*4730*/  USHF.R.S32.HI UR10, URZ, 0x7, UR6 ;  /* 0x00000007ff0a7899 */ /* 0x000fe40008011406 */
[----:B------:R-:W-:-:S03]  /*4740*/  @!UP0 ULOP3.LUT UR10, URZ, UR5, URZ, 0x33, !UPT ;  /* 0x00000005ff0a8292 */ /* 0x000fc6000f8e33ff */
[----:B------:R-:W-:Y:S01]  /*4750*/  R2UR UR5, R2 ;  /* 0x00000000020572ca */ /* 0x000fe200000e0000 */
[----:B------:R-:W-:-:S04]  /*4760*/  UISETP.LT.AND UP0, UPT, URZ, UR10, UPT ;  /* 0x0000000aff00728c */ /* 0x000fc8000bf01270 */
[----:B------:R-:W-:Y:S01]  /*4770*/  USEL UR6, URZ, UR10, !UP0 ;  /* 0x0000000aff067287 */ /* 0x000fe2000c000000 */
[----:B--2---:R-:W-:Y:S11]  /*4780*/  @!P0 BRA `(.L_x_70) ;  /* 0x0000007000e88947 */ /* 0x004ff60003800000 */
.L_x_142:
[----:B------:R-:W2:Y:S01]  /*4790*/  LDTM.x32 R4, tmem[UR5] ;  /* 0x00000005000479ee */ /* 0x000ea200082c0000 */
[----:B------:R-:W-:Y:S01]  /*47a0*/  UIMAD UR6, UR6, -0x80, UR4 ;  /* 0xffffff80060678a4 */ /* 0x000fe2000f8e0204 */
[----:B------:R-:W-:Y:S01]  /*47b0*/  IMAD.MOV.U32 R132, RZ, RZ, -0x1 ;  /* 0xffffffffff847424 */ /* 0x000fe200078e00ff */
[C---:B-1----:R-:W-:Y:S01]  /*47c0*/  LOP3.LUT R3, R2.reuse, 0x20, RZ, 0xfc, !PT ;  /* 0x0000002002037812 */ /* 0x042fe200078efcff */
[----:B------:R-:W1:Y:S01]  /*47d0*/  LDC R152, c[0x0][0x600] ;  /* 0x00018000ff987b82 */ /* 0x000e620000000800 */
[C---:B------:R-:W-:Y:S01]  /*47e0*/  LOP3.LUT R140, R2.reuse, 0x40, RZ, 0xfc, !PT ;  /* 0x00000040028c7812 */ /* 0x040fe200078efcff */
[----:B------:R-:W-:Y:S01]  /*47f0*/  UIADD3 UR8, UPT, UPT, UR7, 0x118, URZ ;  /* 0x0000011807087890 */ /* 0x000fe2000fffe0ff */
[----:B------:R-:W-:Y:S01]  /*4800*/  IMAD R133, RZ, RZ, -UR6 ;  /* 0x80000006ff857e24 */ /* 0x000fe2000f8e02ff */
[----:B------:R-:W-:Y:S01]  /*4810*/  R2UR UR4, R3 ;  /* 0x00000000030472ca */ /* 0x000fe200000e0000 */
[----:B------:R-:W-:Y:S01]  /*4820*/  UIADD3 UR5, UPT, UPT, UR7, 0x120, URZ ;  /* 0x0000012007057890 */ /* 0x000fe2000fffe0ff */
[----:B------:R-:W-:Y:S01]  /*4830*/  LOP3.LUT R141, R2, 0x60, RZ, 0xfc, !PT ;  /* 0x00000060028d7812 */ /* 0x000fe200078efcff */
[----:B------:R-:W-:Y:S01]  /*4840*/  UPRMT UR8, UR14, 0x654, UR8 ;  /* 0x000006540e087896 */ /* 0x000fe20008000008 */
[C---:B------:R-:W-:Y:S01]  /*4850*/  VIADDMNMX R93, R133.reuse, 0x20, RZ, !PT ;  /* 0x00000020855d7846 */ /* 0x040fe200078001ff */
[----:B------:R-:W-:Y:S01]  /*4860*/  UPRMT UR5, UR14, 0x654, UR5 ;  /* 0x000006540e057896 */ /* 0x000fe20008000005 */
[----:B------:R-:W-:Y:S01]  /*4870*/  VIADDMNMX R143, R133, 0x80, RZ, !PT ;  /* 0x00000080858f7846 */ /* 0x000fe200078001ff */
[----:B------:R-:W-:Y:S01]  /*4880*/  UISETP.GE.AND UP0, UPT, UR10, 0x1, UPT ;  /* 0x000000010a00788c */ /* 0x000fe2000bf06270 */
[----:B------:R-:W-:-:S02]  /*4890*/  SHF.R.U32.HI R93, RZ, R93, R132 ;  /* 0x0000005dff5d7219 */ /* 0x000fc40000011684 */
[----:B------:R-:W-:Y:S02]  /*48a0*/  SHF.R.U32.HI R143, RZ, R143, R132 ;  /* 0x0000008fff8f7219 */ /* 0x000fe40000011684 */
[----:B------:R-:W-:Y:S01]  /*48b0*/  R2P PR, R93, 0x7e ;  /* 0x0000007e5d007804 */ /* 0x000fe20000000000 */
[----:B------:R-:W3:Y:S01]  /*48c0*/  LDTM.x32 R36, tmem[UR4] ;  /* 0x00000004002479ee */ /* 0x000ee200082c0000 */
[----:B------:R-:W-:-:S03]  /*48d0*/  R2UR UR4, R140 ;  /* 0x000000008c0472ca */ /* 0x000fc600000e0000 */
[----:B--2---:R-:W-:Y:S02]  /*48e0*/  SEL R75, R5, 0xff800000, P1 ;  /* 0xff800000054b7807 */ /* 0x004fe40000800000 */
[----:B------:R-:W-:Y:S02]  /*48f0*/  SEL R68, R6, 0xff800000, P2 ;  /* 0xff80000006447807 */ /* 0x000fe40001000000 */
[----:B------:R-:W-:Y:S02]  /*4900*/  SEL R69, R7, 0xff800000, P3 ;  /* 0xff80000007457807 */ /* 0x000fe40001800000 */
[----:B------:R-:W-:Y:S02]  /*4910*/  SEL R70, R8, 0xff800000, P4 ;  /* 0xff80000008467807 */ /* 0x000fe40002000000 */
[----:B------:R-:W-:Y:S02]  /*4920*/  SEL R71, R9, 0xff800000, P5 ;  /* 0xff80000009477807 */ /* 0x000fe40002800000 */
[----:B------:R-:W-:-:S02]  /*4930*/  SEL R78, R10, 0xff800000, P6 ;  /* 0xff8000000a4e7807 */ /* 0x000fc40003000000 */
[C---:B------:R-:W-:Y:S02]  /*4940*/  R2P PR, R93.reuse.B1, 0x7f ;  /* 0x0000007f5d007804 */ /* 0x040fe40000001000 */
[----:B------:R-:W-:-:S03]  /*4950*/  LOP3.LUT R5, R93, 0x1, RZ, 0xc0, !PT ;  /* 0x000000015d057812 */ /* 0x000fc600078ec0ff */
[----:B------:R-:W-:Y:S02]  /*4960*/  SEL R72, R12, 0xff800000, P0 ;  /* 0xff8000000c487807 */ /* 0x000fe40000000000 */
[----:B------:R-:W-:Y:S02]  /*4970*/  SEL R73, R13, 0xff800000, P1 ;  /* 0xff8000000d497807 */ /* 0x000fe40000800000 */
[----:B------:R-:W-:Y:S02]  /*4980*/  SEL R76, R14, 0xff800000, P2 ;  /* 0xff8000000e4c7807 */ /* 0x000fe40001000000 */
[----:B------:R-:W-:Y:S02]  /*4990*/  SEL R77, R15, 0xff800000, P3 ;  /* 0xff8000000f4d7807 */ /* 0x000fe40001800000 */
[----:B------:R-:W-:Y:S02]  /*49a0*/  SEL R80, R16, 0xff800000, P4 ;  /* 0xff80000010507807 */ /* 0x000fe40002000000 */
[----:B------:R-:W-:-:S02]  /*49b0*/  SEL R81, R17, 0xff800000, P5 ;  /* 0xff80000011517807 */ /* 0x000fc40002800000 */
[----:B------:R-:W-:Y:S02]  /*49c0*/  SEL R82, R18, 0xff800000, P6 ;  /* 0xff80000012527807 */ /* 0x000fe40003000000 */
[----:B------:R-:W-:-:S05]  /*49d0*/  R2P PR, R93.B2, 0x7f ;  /* 0x0000007f5d007804 */ /* 0x000fca0000002000 */
[----:B------:R-:W-:Y:S02]  /*49e0*/  SEL R84, R20, 0xff800000, P0 ;  /* 0xff80000014547807 */ /* 0x000fe40000000000 */
[----:B------:R-:W-:Y:S02]  /*49f0*/  ISETP.NE.U32.AND P0, PT, R5, 0x1, PT ;  /* 0x000000010500780c */ /* 0x000fe40003f05070 */
[----:B------:R-:W-:Y:S02]  /*4a00*/  SEL R85, R21, 0xff800000, P1 ;  /* 0xff80000015557807 */ /* 0x000fe40000800000 */
[----:B------:R-:W-:Y:S02]  /*4a10*/  SEL R74, R4, 0xff800000, !P0 ;  /* 0xff800000044a7807 */ /* 0x000fe40004000000 */
[----:B------:R-:W-:Y:S02]  /*4a20*/  LOP3.LUT P0, RZ, R93, 0x80, RZ, 0xc0, !PT ;  /* 0x000000805dff7812 */ /* 0x000fe4000780c0ff */
[----:B------:R-:W-:-:S02]  /*4a30*/  SEL R86, R22, 0xff800000, P2 ;  /* 0xff80000016567807 */ /* 0x000fc40001000000 */
[----:B------:R-:W-:Y:S02]  /*4a40*/  SEL R79, R11, 0xff800000, P0 ;  /* 0xff8000000b4f7807 */ /* 0x000fe40000000000 */
[----:B------:R-:W-:Y:S02]  /*4a50*/  LOP3.LUT P0, RZ, R93, 0x8000, RZ, 0xc0, !PT ;  /* 0x000080005dff7812 */ /* 0x000fe4000780c0ff */
[----:B------:R-:W-:Y:S02]  /*4a60*/  SEL R87, R23, 0xff800000, P3 ;  /* 0xff80000017577807 */ /* 0x000fe40001800000 */
[----:B------:R-:W-:Y:S02]  /*4a70*/  SEL R83, R19, 0xff800000, P0 ;  /* 0xff80000013537807 */ /* 0x000fe40000000000 */
[----:B------:R-:W-:Y:S02]  /*4a80*/  LOP3.LUT P0, RZ, R93, 0x800000, RZ, 0xc0, !PT ;  /* 0x008000005dff7812 */ /* 0x000fe4000780c0ff */
[----:B------:R-:W-:-:S02]  /*4a90*/  SEL R90, R24, 0xff800000, P4 ;  /* 0xff800000185a7807 */ /* 0x000fc40002000000 */
[----:B------:R-:W-:Y:S02]  /*4aa0*/  SEL R89, R27, 0xff800000, P0 ;  /* 0xff8000001b597807 */ /* 0x000fe40000000000 */
[----:B------:R-:W-:Y:S02]  /*4ab0*/  SEL R91, R25, 0xff800000, P5 ;  /* 0xff800000195b7807 */ /* 0x000fe40002800000 */
[----:B------:R-:W-:Y:S02]  /*4ac0*/  SEL R88, R26, 0xff800000, P6 ;  /* 0xff8000001a587807 */ /* 0x000fe40003000000 */
[----:B------:R-:W-:Y:S02]  /*4ad0*/  R2P PR, R93.B3, 0x7f ;  /* 0x0000007f5d007804 */ /* 0x000fe40000003000 */
[----:B------:R-:W-:-:S03]  /*4ae0*/  VIADDMNMX R5, R133, 0x40, RZ, !PT ;  /* 0x0000004085057846 */ /* 0x000fc600078001ff */
[----:B------:R-:W-:Y:S02]  /*4af0*/  SEL R92, R28, 0xff800000, P0 ;  /* 0xff8000001c5c7807 */ /* 0x000fe40000000000 */
[----:B------:R-:W-:Y:S02]  /*4b00*/  ISETP.GT.AND P0, PT, R93, -0x1, PT ;  /* 0xffffffff5d00780c */ /* 0x000fe40003f04270 */
[----:B------:R-:W-:Y:S02]  /*4b10*/  SHF.R.U32.HI R4, RZ, R5, R132 ;  /* 0x00000005ff047219 */ /* 0x000fe40000011684 */
[----:B------:R-:W-:Y:S02]  /*4b20*/  SEL R93, R29, 0xff800000, P1 ;  /* 0xff8000001d5d7807 */ /* 0x000fe40000800000 */
[----:B------:R-:W-:Y:S02]  /*4b30*/  SEL R94, R30, 0xff800000, P2 ;  /* 0xff8000001e5e7807 */ /* 0x000fe40001000000 */
[----:B------:R-:W-:-:S02]  /*4b40*/  SEL R95, R31, 0xff800000, P3 ;  /* 0xff8000001f5f7807 */ /* 0x000fc40001800000 */
[----:B------:R-:W-:Y:S02]  /*4b50*/  SEL R96, R32, 0xff800000, P4 ;  /* 0xff80000020607807 */ /* 0x000fe40002000000 */
[----:B------:R-:W-:Y:S02]  /*4b60*/  SEL R97, R33, 0xff800000, P5 ;  /* 0xff80000021617807 */ /* 0x000fe40002800000 */
[----:B------:R-:W-:Y:S02]  /*4b70*/  SEL R98, R34, 0xff800000, P6 ;  /* 0xff80000022627807 */ /* 0x000fe40003000000 */
[C---:B------:R-:W-:Y:S02]  /*4b80*/  R2P PR, R4.reuse, 0x7e ;  /* 0x0000007e04007804 */ /* 0x040fe40000000000 */
[----:B------:R-:W-:Y:S02]  /*4b90*/  SEL R99, R35, 0xff800000, !P0 ;  /* 0xff80000023637807 */ /* 0x000fe40004000000 */
[----:B------:R-:W-:-:S02]  /*4ba0*/  LOP3.LUT R5, R4, 0x1, RZ, 0xc0, !PT ;  /* 0x0000000104057812 */ /* 0x000fc400078ec0ff */
[----:B---3--:R-:W-:Y:S02]  /*4bb0*/  SEL R107, R37, 0xff800000, P1 ;  /* 0xff800000256b7807 */ /* 0x008fe40000800000 */
[----:B------:R-:W-:Y:S02]  /*4bc0*/  SEL R100, R38, 0xff800000, P2 ;  /* 0xff80000026647807 */ /* 0x000fe40001000000 */
[----:B------:R-:W-:Y:S02]  /*4bd0*/  SEL R101, R39, 0xff800000, P3 ;  /* 0xff80000027657807 */ /* 0x000fe40001800000 */
[----:B------:R-:W-:Y:S02]  /*4be0*/  SEL R102, R40, 0xff800000, P4 ;  /* 0xff80000028667807 */ /* 0x000fe40002000000 */
[----:B------:R-:W-:Y:S02]  /*4bf0*/  SEL R103, R41, 0xff800000, P5 ;  /* 0xff80000029677807 */ /* 0x000fe40002800000 */
[----:B------:R-:W-:-:S02]  /*4c00*/  SEL R110, R42, 0xff800000, P6 ;  /* 0xff8000002a6e7807 */ /* 0x000fc40003000000 */
[----:B------:R-:W-:-:S05]  /*4c10*/  R2P PR, R4.B1, 0x7f ;  /* 0x0000007f04007804 */ /* 0x000fca0000001000 */
        /* <DEDUP_REMOVED lines=15> */
[C---:B------:R-:W-:Y:S02]  /*4d10*/  LOP3.LUT P0, RZ, R4.reuse, 0x8000, RZ, 0xc0, !PT ;  /* 0x0000800004ff7812 */ /* 0x040fe4000780c0ff */
[----:B------:R-:W-:Y:S02]  /*4d20*/  SEL R55, R55, 0xff800000, P3 ;  /* 0xff80000037377807 */ /* 0x000fe40001800000 */
[----:B------:R-:W-:Y:S02]  /*4d30*/  SEL R115, R51, 0xff800000, P0 ;  /* 0xff80000033737807 */ /* 0x000fe40000000000 */
[----:B------:R-:W2:Y:S01]  /*4d40*/  LDTM.x32 R20, tmem[UR4] ;  /* 0x00000004001479ee */ /* 0x000ea200082c0000 */
[----:B------:R-:W-:Y:S02]  /*4d50*/  LOP3.LUT P0, RZ, R4, 0x800000, RZ, 0xc0, !PT ;  /* 0x0080000004ff7812 */ /* 0x000fe4000780c0ff */
[----:B------:R-:W-:-:S02]  /*4d60*/  SEL R56, R56, 0xff800000, P4 ;  /* 0xff80000038387807 */ /* 0x000fc40002000000 */
[----:B------:R-:W-:Y:S02]  /*4d70*/  SEL R59, R59, 0xff800000, P0 ;  /* 0xff8000003b3b7807 */ /* 0x000fe40000000000 */
[----:B------:R-:W-:Y:S02]  /*4d80*/  SEL R57, R57, 0xff800000, P5 ;  /* 0xff80000039397807 */ /* 0x000fe40002800000 */
[----:B------:R-:W-:Y:S02]  /*4d90*/  SEL R58, R58, 0xff800000, P6 ;  /* 0xff8000003a3a7807 */ /* 0x000fe40003000000 */
[----:B------:R-:W-:Y:S02]  /*4da0*/  R2P PR, R4.B3, 0x7f ;  /* 0x0000007f04007804 */ /* 0x000fe40000003000 */
[----:B------:R-:W-:Y:S02]  /*4db0*/  VIADDMNMX R5, R133, 0x60, RZ, !PT ;  /* 0x0000006085057846 */ /* 0x000fe400078001ff */
[----:B------:R-:W-:-:S02]  /*4dc0*/  R2UR UR4, R141 ;  /* 0x000000008d0472ca */ /* 0x000fc400000e0000 */
        /* <DEDUP_REMOVED lines=12> */
[----:B--2---:R-:W-:Y:S02]  /*4e90*/  SEL R123, R21, 0xff800000, P1 ;  /* 0xff800000157b7807 */ /* 0x004fe40000800000 */
[----:B------:R-:W-:Y:S02]  /*4ea0*/  SEL R116, R22, 0xff800000, P2 ;  /* 0xff80000016747807 */ /* 0x000fe40001000000 */
[----:B------:R-:W-:Y:S02]  /*4eb0*/  SEL R117, R23, 0xff800000, P3 ;  /* 0xff80000017757807 */ /* 0x000fe40001800000 */
[----:B------:R-:W-:Y:S02]  /*4ec0*/  SEL R118, R24, 0xff800000, P4 ;  /* 0xff80000018767807 */ /* 0x000fe40002000000 */
[----:B------:R-:W-:Y:S02]  /*4ed0*/  SEL R119, R25, 0xff800000, P5 ;  /* 0xff80000019777807 */ /* 0x000fe40002800000 */
[----:B------:R-:W-:-:S02]  /*4ee0*/  SEL R126, R26, 0xff800000, P6 ;  /* 0xff8000001a7e7807 */ /* 0x000fc40003000000 */
[----:B------:R-:W-:Y:S02]  /*4ef0*/  R2P PR, R134.B1, 0x7f ;  /* 0x0000007f86007804 */ /* 0x000fe40000001000 */
        /* <DEDUP_REMOVED lines=26> */
[----:B------:R-:W-:-:S03]  /*50a0*/  R2UR UR4, R140 ;  /* 0x000000008c0472ca */ /* 0x000fc600000e0000 */
[----:B------:R-:W-:Y:S02]  /*50b0*/  SEL R44, R44, 0xff800000, P0 ;  /* 0xff8000002c2c7807 */ /* 0x000fe40000000000 */
[----:B------:R-:W-:Y:S02]  /*50c0*/  ISETP.GT.AND P0, PT, R134, -0x1, PT ;  /* 0xffffffff8600780c */ /* 0x000fe40003f04270 */
[----:B------:R-:W-:Y:S02]  /*50d0*/  SEL R45, R45, 0xff800000, P1 ;  /* 0xff8000002d2d7807 */ /* 0x000fe40000800000 */
[----:B------:R-:W-:Y:S02]  /*50e0*/  SEL R46, R46, 0xff800000, P2 ;  /* 0xff8000002e2e7807 */ /* 0x000fe40001000000 */
[----:B------:R-:W-:Y:S02]  /*50f0*/  SEL R47, R47, 0xff800000, P3 ;  /* 0xff8000002f2f7807 */ /* 0x000fe40001800000 */
[----:B------:R-:W-:-:S02]  /*5100*/  SEL R48, R48, 0xff800000, P4 ;  /* 0xff80000030307807 */ /* 0x000fc40002000000 */
[----:B------:R-:W-:Y:S02]  /*5110*/  SEL R49, R49, 0xff800000, P5 ;  /* 0xff80000031317807 */ /* 0x000fe40002800000 */
[----:B------:R-:W-:Y:S02]  /*5120*/  SEL R50, R50, 0xff800000, P6 ;  /* 0xff80000032327807 */ /* 0x000fe40003000000 */
[----:B------:R-:W-:Y:S02]  /*5130*/  R2P PR, R143, 0x7e ;  /* 0x0000007e8f007804 */ /* 0x000fe40000000000 */
[----:B------:R-:W-:-:S03]  /*5140*/  SEL R51, R51, 0xff800000, !P0 ;  /* 0xff80000033337807 */ /* 0x000fc60004000000 */
[----:B--2---:R-:W-:Y:S02]  /*5150*/  SEL R5, R5, 0xff800000, P1 ;  /* 0xff80000005057807 */ /* 0x004fe40000800000 */
        /* <DEDUP_REMOVED lines=17> */
[----:B------:R-:W-:Y:S02]  /*5270*/  FMNMX R20, R68, R69, !PT ;  /* 0x0000004544147209 */ /* 0x000fe40007800000 */
[----:B------:R-:W-:Y:S02]  /*5280*/  FMNMX R21, R74, R75, !PT ;  /* 0x0000004b4a157209 */ /* 0x000fe40007800000 */
[----:B------:R-:W-:-:S02]  /*5290*/  SEL R134, R22, 0xff800000, P2 ;  /* 0xff80000016867807 */ /* 0x000fc40001000000 */
[----:B------:R-:W-:Y:S02]  /*52a0*/  SEL R135, R23, 0xff800000, P3 ;  /* 0xff80000017877807 */ /* 0x000fe40001800000 */
[----:B------:R-:W-:Y:S02]  /*52b0*/  FMNMX3 R21, R21, R72, R73, !PT ;  /* 0x0000004815157276 */ /* 0x000fe40007800049 */
[----:B------:R-:W-:Y:S02]  /*52c0*/  FMNMX3 R20, R20, R76, R77, !PT ;  /* 0x0000004c14147276 */ /* 0x000fe4000780004d */
[----:B------:R-:W-:Y:S02]  /*52d0*/  FMNMX R23, R70, R71, !PT ;  /* 0x0000004746177209 */ /* 0x000fe40007800000 */
[----:B------:R-:W-:Y:S02]  /*52e0*/  FMNMX R22, R78, R79, !PT ;  /* 0x0000004f4e167209 */ /* 0x000fe40007800000 */
[----:B------:R-:W-:-:S02]  /*52f0*/  FMNMX3 R21, R21, R84, R85, !PT ;  /* 0x0000005415157276 */ /* 0x000fc40007800055 */
[----:B------:R-:W-:Y:S02]  /*5300*/  FMNMX3 R20, R20, R86, R87, !PT ;  /* 0x0000005614147276 */ /* 0x000fe40007800057 */
[----:B------:R-:W-:Y:S02]  /*5310*/  FMNMX3 R23, R23, R80, R81, !PT ;  /* 0x0000005017177276 */ /* 0x000fe40007800051 */
[----:B------:R-:W-:Y:S02]  /*5320*/  FMNMX3 R22, R22, R82, R83, !PT ;  /* 0x0000005216167276 */ /* 0x000fe40007800053 */
[----:B------:R-:W-:Y:S02]  /*5330*/  FMNMX3 R21, R21, R92, R93, !PT ;  /* 0x0000005c15157276 */ /* 0x000fe4000780005d */
[----:B------:R-:W-:Y:S02]  /*5340*/  FMNMX3 R20, R20, R94, R95, !PT ;  /* 0x0000005e14147276 */ /* 0x000fe4000780005f */
        /* <DEDUP_REMOVED lines=22> */
[----:B------:R-:W-:Y:S02]  /*54b0*/  SEL R4, R4, 0xff800000, !P0 ;  /* 0xff80000004047807 */ /* 0x000fe40004000000 */
[----:B------:R-:W-:Y:S02]  /*54c0*/  LOP3.LUT P0, RZ, R143, 0x80, RZ, 0xc0, !PT ;  /* 0x000000808fff7812 */ /* 0x000fe4000780c0ff */
[----:B------:R-:W-:-:S02]  /*54d0*/  FMNMX3 R21, R21, R120, R121, !PT ;  /* 0x0000007815157276 */ /* 0x000fc40007800079 */
[----:B------:R-:W-:Y:S02]  /*54e0*/  FMNMX3 R20, R20, R124, R125, !PT ;  /* 0x0000007c14147276 */ /* 0x000fe4000780007d */
[----:B------:R-:W-:Y:S02]  /*54f0*/  FMNMX3 R23, R23, R118, R119, !PT ;  /* 0x0000007617177276 */ /* 0x000fe40007800077 */
[----:B------:R-:W-:Y:S02]  /*5500*/  FMNMX3 R22, R22, R126, R127, !PT ;  /* 0x0000007e16167276 */ /* 0x000fe4000780007f */
[----:B------:R-:W-:Y:S02]  /*5510*/  SEL R11, R11, 0xff800000, P0 ;  /* 0xff8000000b0b7807 */ /* 0x000fe40000000000 */
        /* <DEDUP_REMOVED lines=12> */
[----:B------:R-:W-:Y:S02]  /*55e0*/  SEL R138, R24, 0xff800000, P4 ;  /* 0xff800000188a7807 */ /* 0x000fe40002000000 */
[----:B------:R-:W-:-:S02]  /*55f0*/  SEL R139, R25, 0xff800000, P5 ;  /* 0xff800000198b7807 */ /* 0x000fc40002800000 */
[----:B------:R-:W-:Y:S02]  /*5600*/  SEL R136, R26, 0xff800000, P6 ;  /* 0xff8000001a887807 */ /* 0x000fe40003000000 */
[----:B------:R-:W-:Y:S02]  /*5610*/  FMNMX3 R21, R21, R4, R5, !PT ;  /* 0x0000000415157276 */ /* 0x000fe40007800005 */
[----:B------:R-:W-:Y:S02]  /*5620*/  FMNMX3 R20, R20, R6, R7, !PT ;  /* 0x0000000614147276 */ /* 0x000fe40007800007 */
[----:B------:R-:W-:Y:S02]  /*5630*/  FMNMX3 R23, R23, R48, R49, !PT ;  /* 0x0000003017177276 */ /* 0x000fe40007800031 */
[----:B------:R-:W-:Y:S02]  /*5640*/  FMNMX3 R22, R22, R50, R51, !PT ;  /* 0x0000003216167276 */ /* 0x000fe40007800033 */
[----:B------:R-:W-:-:S02]  /*5650*/  R2P PR, R143.B3, 0x7f ;  /* 0x0000007f8f007804 */ /* 0x000fc40000003000 */
[----:B------:R-:W-:Y:S02]  /*5660*/  FMNMX3 R21, R21, R12, R13, !PT ;  /* 0x0000000c15157276 */ /* 0x000fe4000780000d */
[----:B------:R-:W-:Y:S02]  /*5670*/  FMNMX3 R20, R20, R14, R15, !PT ;  /* 0x0000000e14147276 */ /* 0x000fe4000780000f */
[----:B------:R-:W-:Y:S02]  /*5680*/  FMNMX3 R23, R23, R8, R9, !PT ;  /* 0x0000000817177276 */ /* 0x000fe40007800009 */
[----:B------:R-:W-:Y:S02]  /*5690*/  FMNMX3 R22, R22, R10, R11, !PT ;  /* 0x0000000a16167276 */ /* 0x000fe4000780000b */
[----:B------:R-:W-:Y:S02]  /*56a0*/  SEL R142, R28, 0xff800000, P0 ;  /* 0xff8000001c8e7807 */ /* 0x000fe40000000000 */
[----:B------:R-:W-:-:S02]  /*56b0*/  ISETP.GT.AND P0, PT, R143, -0x1, PT ;  /* 0xffffffff8f00780c */ /* 0x000fc40003f04270 */
[----:B------:R-:W-:Y:S02]  /*56c0*/  SEL R143, R29, 0xff800000, P1 ;  /* 0xff8000001d8f7807 */ /* 0x000fe40000800000 */
[----:B------:R-:W-:Y:S02]  /*56d0*/  SEL R144, R30, 0xff800000, P2 ;  /* 0xff8000001e907807 */ /* 0x000fe40001000000 */
[----:B------:R-:W-:Y:S02]  /*56e0*/  SEL R145, R31, 0xff800000, P3 ;  /* 0xff8000001f917807 */ /* 0x000fe40001800000 */
[----:B------:R-:W-:Y:S02]  /*56f0*/  FMNMX3 R21, R21, R132, R133, !PT ;  /* 0x0000008415157276 */ /* 0x000fe40007800085 */
[----:B------:R-:W-:Y:S02]  /*5700*/  FMNMX3 R20, R20, R134, R135, !PT ;  /* 0x0000008614147276 */ /* 0x000fe40007800087 */
[----:B------:R-:W-:-:S02]  /*5710*/  FMNMX3 R23, R23, R16, R17, !PT ;  /* 0x0000001017177276 */ /* 0x000fc40007800011 */
[----:B------:R-:W-:Y:S02]  /*5720*/  FMNMX3 R22, R22, R18, R19, !PT ;  /* 0x0000001216167276 */ /* 0x000fe40007800013 */
[----:B------:R-:W-:Y:S02]  /*5730*/  SEL R147, R35, 0xff800000, !P0 ;  /* 0xff80000023937807 */ /* 0x000fe40004000000 */
[----:B------:R-:W-:Y:S02]  /*5740*/  SEL R148, R32, 0xff800000, P4 ;  /* 0xff80000020947807 */ /* 0x000fe40002000000 */
[----:B------:R-:W-:Y:S02]  /*5750*/  SEL R149, R33, 0xff800000, P5 ;  /* 0xff80000021957807 */ /* 0x000fe40002800000 */
[----:B------:R-:W-:Y:S02]  /*5760*/  SEL R146, R34, 0xff800000, P6 ;  /* 0xff80000022927807 */ /* 0x000fe40003000000 */
[----:B------:R-:W-:-:S02]  /*5770*/  FMNMX3 R21, R21, R142, R143, !PT ;  /* 0x0000008e15157276 */ /* 0x000fc4000780008f */
[----:B------:R-:W-:Y:S02]  /*5780*/  FMNMX3 R20, R20, R144, R145, !PT ;  /* 0x0000009014147276 */ /* 0x000fe40007800091 */
[----:B------:R-:W-:Y:S02]  /*5790*/  FMNMX3 R23, R23, R138, R139, !PT ;  /* 0x0000008a17177276 */ /* 0x000fe4000780008b */
[----:B------:R-:W-:Y:S02]  /*57a0*/  FMNMX3 R22, R22, R136, R137, !PT ;  /* 0x0000008816167276 */ /* 0x000fe40007800089 */
[----:B------:R-:W-:Y:S02]  /*57b0*/  FMNMX R20, R21, R20, !PT ;  /* 0x0000001415147209 */ /* 0x000fe40007800000 */
[----:B------:R-:W-:Y:S02]  /*57c0*/  FMNMX3 R23, R23, R148, R149, !PT ;  /* 0x0000009417177276 */ /* 0x000fe40007800095 */
[----:B------:R-:W-:-:S04]  /*57d0*/  FMNMX3 R22, R22, R146, R147, !PT ;  /* 0x0000009216167276 */ /* 0x000fc80007800093 */
[----:B------:R-:W-:-:S04]  /*57e0*/  FMNMX3 R150, R20, R23, R22, !PT ;  /* 0x0000001714967276 */ /* 0x000fc80007800016 */
[----:B------:R-:W-:-:S04]  /*57f0*/  FSETP.NEU.AND P0, PT, R150, -INF , PT ;  /* 0xff8000009600780b */ /* 0x000fc80003f0d000 */
[----:B------:R-:W-:Y:S02]  /*5800*/  FSEL R153, R150, RZ, P0 ;  /* 0x000000ff96997208 */ /* 0x000fe40000000000 */
[----:B------:R-:W-:-:S03]  /*5810*/  ELECT P0, URZ, PT ;  /* 0x0000000000ff782f */ /* 0x000fc60003800000 */
[----:B-1----:R-:W-:-:S04]  /*5820*/  FFMA R153, -R153, R152, 8 ;  /* 0x4100000099997423 */ /* 0x002fc80000000198 */
[-CC-:B------:R-:W-:Y:S02]  /*5830*/  FFMA2 R24, R70.F32x2.HI_LO, R152.reuse.F32, R153.reuse.F32 ;  /* 0x0000009846187249 */ /* 0x180fe40001200099 */
[-CC-:B------:R-:W-:Y:S02]  /*5840*/  FFMA2 R26, R78.F32x2.HI_LO, R152.reuse.F32, R153.reuse.F32 ;  /* 0x000000984e1a7249 */ /* 0x180fe40001200099 */
[-CC-:B------:R-:W-:Y:S02]  /*5850*/  FFMA2 R28, R72.F32x2.HI_LO, R152.reuse.F32, R153.reuse.F32 ;  /* 0x00000098481c7249 */ /* 0x180fe40001200099 */
[-CC-:B------:R-:W-:Y:S01]  /*5860*/  FFMA2 R30, R76.F32x2.HI_LO, R152.reuse.F32, R153.reuse.F32 ;  /* 0x000000984c1e7249 */ /* 0x180fe20001200099 */
[----:B------:R-:W-:Y:S01]  /*5870*/  MUFU.EX2 R24, R24 ;  /* 0x0000001800187308 */ /* 0x000fe20000000800 */
[-CC-:B------:R-:W-:Y:S02]  /*5880*/  FFMA2 R20, R74.F32x2.HI_LO, R152.reuse.F32, R153.reuse.F32 ;  /* 0x000000984a147249 */ /* 0x180fe40001200099 */
[----:B------:R-:W-:-:S02]  /*5890*/  FFMA2 R22, R68.F32x2.HI_LO, R152.F32, R153.F32 ;  /* 0x0000009844167249 */ /* 0x000fc40001200099 */
[-CC-:B------:R-:W-:Y:S02]  /*58a0*/  FFMA2 R32, R80.F32x2.HI_LO, R152.reuse.F32, R153.reuse.F32 ;  /* 0x0000009850207249 */ /* 0x180fe40001200099 */
[-CC-:B------:R-:W-:Y:S01]  /*58b0*/  FFMA2 R34, R82.F32x2.HI_LO, R152.reuse.F32, R153.reuse.F32 ;  /* 0x0000009852227249 */ /* 0x180fe20001200099 */
[----:B------:R-:W1:Y:S01]  /*58c0*/  MUFU.EX2 R25, R25 ;  /* 0x0000001900197308 */ /* 0x000e620000000800 */
[-CC-:B------:R-:W-:Y:S02]  /*58d0*/  FFMA2 R68, R84.F32x2.HI_LO, R152.reuse.F32, R153.reuse.F32 ;  /* 0x0000009854447249 */ /* 0x180fe40001200099 */
[-CC-:B------:R-:W-:Y:S02]  /*58e0*/  FFMA2 R70, R86.F32x2.HI_LO, R152.reuse.F32, R153.reuse.F32 ;  /* 0x0000009856467249 */ /* 0x180fe40001200099 */
[-CC-:B------:R-:W-:Y:S02]  /*58f0*/  FFMA2 R72, R90.F32x2.HI_LO, R152.reuse.F32, R153.reuse.F32 ;  /* 0x000000985a487249 */ /* 0x180fe40001200099 */
[-CC-:B------:R-:W-:Y:S01]  /*5900*/  FFMA2 R74, R88.F32x2.HI_LO, R152.reuse.F32, R153.reuse.F32 ;  /* 0x00000098584a7249 */ /* 0x180fe20001200099 */
[----:B------:R-:W-:Y:S01]  /*5910*/  MUFU.EX2 R26, R26 ;  /* 0x0000001a001a7308 */ /* 0x000fe20000000800 */
[----:B------:R-:W-:-:S02]  /*5920*/  FFMA2 R80, R96.F32x2.HI_LO, R152.F32, R153.F32 ;  /* 0x0000009860507249 */ /* 0x000fc40001200099 */
[-CC-:B------:R-:W-:Y:S02]  /*5930*/  FFMA2 R82, R98.F32x2.HI_LO, R152.reuse.F32, R153.reuse.F32 ;  /* 0x0000009862527249 */ /* 0x180fe40001200099 */
[-CC-:B------:R-:W-:Y:S02]  /*5940*/  FFMA2 R76, R92.F32x2.HI_LO, R152.reuse.F32, R153.reuse.F32 ;  /* 0x000000985c4c7249 */ /* 0x180fe40001200099 */
[-CC-:B------:R-:W-:Y:S01]  /*5950*/  FFMA2 R78, R94.F32x2.HI_LO, R152.reuse.F32, R153.reuse.F32 ;  /* 0x000000985e4e7249 */ /* 0x180fe20001200099 */
[----:B------:R-:W2:Y:S01]  /*5960*/  MUFU.EX2 R27, R27 ;  /* 0x0000001b001b7308 */ /* 0x000ea20000000800 */
[-CC-:B------:R-:W-:Y:S02]  /*5970*/  FFMA2 R84, R106.F32x2.HI_LO, R152.reuse.F32, R153.reuse.F32 ;  /* 0x000000986a547249 */ /* 0x180fe40001200099 */
[-CC-:B------:R-:W-:Y:S02]  /*5980*/  FFMA2 R86, R100.F32x2.HI_LO, R152.reuse.F32, R153.reuse.F32 ;  /* 0x0000009864567249 */ /* 0x180fe40001200099 */
[----:B------:R-:W-:-:S02]  /*5990*/  FFMA2 R88, R102.F32x2.HI_LO, R152.F32, R153.F32 ;  /* 0x0000009866587249 */ /* 0x000fc40001200099 */
[-CC-:B------:R-:W-:Y:S01]  /*59a0*/  FFMA2 R90, R110.F32x2.HI_LO, R152.reuse.F32, R153.reuse.F32 ;  /* 0x000000986e5a7249 */ /* 0x180fe20001200099 */
[----:B------:R-:W-:Y:S01]  /*59b0*/  MUFU.EX2 R28, R28 ;  /* 0x0000001c001c7308 */ /* 0x000fe20000000800 */
[-CC-:B------:R-:W-:Y:S02]  /*59c0*/  FFMA2 R92, R104.F32x2.HI_LO, R152.reuse.F32, R153.reuse.F32 ;  /* 0x00000098685c7249 */ /* 0x180fe40001200099 */
[-CC-:B------:R-:W-:Y:S02]  /*59d0*/  FFMA2 R94, R108.F32x2.HI_LO, R152.reuse.F32, R153.reuse.F32 ;  /* 0x000000986c5e7249 */ /* 0x180fe40001200099 */
[-CC-:B------:R-:W-:Y:S02]  /*59e0*/  FFMA2 R96, R112.F32x2.HI_LO, R152.reuse.F32, R153.reuse.F32 ;  /* 0x0000009870607249 */ /* 0x180fe40001200099 */
[-CC-:B------:R-:W-:Y:S01]  /*59f0*/  FFMA2 R98, R114.F32x2.HI_LO, R152.reuse.F32, R153.reuse.F32 ;  /* 0x0000009872627249 */ /* 0x180fe20001200099 */
[----:B------:R-:W3:Y:S01]  /*5a00*/  MUFU.EX2 R29, R29 ;  /* 0x0000001d001d7308 */ /* 0x000ee20000000800 */
[----:B------:R-:W-:-:S02]  /*5a10*/  FFMA2 R102, R116.F32x2.HI_LO, R152.F32, R153.F32 ;  /* 0x0000009874667249 */ /* 0x000fc40001200099 */
[-CC-:B------:R-:W-:Y:S02]  /*5a20*/  FFMA2 R104, R118.F32x2.HI_LO, R152.reuse.F32, R153.reuse.F32 ;  /* 0x0000009876687249 */ /* 0x180fe40001200099 */
[-CC-:B------:R-:W-:Y:S02]  /*5a30*/  FFMA2 R108, R120.F32x2.HI_LO, R152.reuse.F32, R153.reuse.F32 ;  /* 0x00000098786c7249 */ /* 0x180fe40001200099 */
[-CC-:B------:R-:W-:Y:S01]  /*5a40*/  FFMA2 R116, R4.F32x2.HI_LO, R152.reuse.F32, R153.reuse.F32 ;  /* 0x0000009804747249 */ /* 0x180fe20001200099 */
[----:B------:R-:W-:Y:S01]  /*5a50*/  MUFU.EX2 R30, R30 ;  /* 0x0000001e001e7308 */ /* 0x000fe20000000800 */
[--C-:B------:R-:W-:Y:S01]  /*5a60*/  FFMA2 R118, R6.F32x2.HI_LO, R152.F32, R153.reuse.F32 ;  /* 0x0000009806767249 */ /* 0x100fe20001200099 */
[----:B-1----:R-:W-:Y:S01]  /*5a70*/  F2FP.SATFINITE.E4M3.F32.PACK_AB_MERGE_C R5, R25, R24, RZ ;  /* 0x000000181905723e */ /* 0x002fe200048070ff */
[--C-:B------:R-:W-:Y:S01]  /*5a80*/  FFMA2 R120, R8.F32x2.HI_LO, R152.F32, R153.reuse.F32 ;  /* 0x0000009808787249 */ /* 0x100fe20001200099 */
[----:B--2---:R-:W-:Y:S01]  /*5a90*/  F2FP.SATFINITE.E4M3.F32.PACK_AB_MERGE_C R8, R27, R26, RZ ;  /* 0x0000001a1b08723e */ /* 0x004fe200048070ff */
[----:B------:R-:W-:-:S02]  /*5aa0*/  FFMA2 R110, R124.F32x2.HI_LO, R152.F32, R153.F32 ;  /* 0x000000987c6e7249 */ /* 0x000fc40001200099 */
[--C-:B------:R-:W-:Y:S01]  /*5ab0*/  FFMA2 R124, R12.F32x2.HI_LO, R152.F32, R153.reuse.F32 ;  /* 0x000000980c7c7249 */ /* 0x100fe20001200099 */
[----:B------:R-:W1:Y:S01]  /*5ac0*/  MUFU.EX2 R31, R31 ;  /* 0x0000001f001f7308 */ /* 0x000e620000000800 */
[----:B---3--:R-:W-:Y:S01]  /*5ad0*/  F2FP.SATFINITE.E4M3.F32.PACK_AB_MERGE_C R6, R29, R28, RZ ;  /* 0x0000001c1d06723e */ /* 0x008fe200048070ff */
[-CC-:B------:R-:W-:Y:S01]  /*5ae0*/  FFMA2 R60, R60.F32x2.HI_LO, R152.reuse.F32, R153.reuse.F32 ;  /* 0x000000983c3c7249 */ /* 0x180fe20001200099 */
[----:B------:R-:W-:Y:S01]  /*5af0*/  SHF.R.S32.HI R13, RZ, 0x1f, R0 ;  /* 0x0000001fff0d7819 */ /* 0x000fe20000011400 */
[-CC-:B------:R-:W-:Y:S01]  /*5b00*/  FFMA2 R62, R62.F32x2.HI_LO, R152.reuse.F32, R153.reuse.F32 ;  /* 0x000000983e3e7249 */ /* 0x180fe20001200099 */
[----:B------:R-:W-:Y:S01]  /*5b10*/  PRMT R5, R5, 0x5410, R8 ;  /* 0x0000541005057816 */ /* 0x000fe20000000008 */
[--C-:B------:R-:W-:Y:S01]  /*5b20*/  FFMA2 R64, R64.F32x2.HI_LO, R152.F32, R153.reuse.F32 ;  /* 0x0000009840407249 */ /* 0x100fe20001200099 */
[----:B------:R-:W-:Y:S01]  /*5b30*/  LEA.HI R13, R13, R0, RZ, 0x2 ;  /* 0x000000000d0d7211 */ /* 0x000fe200078f10ff */
[----:B------:R-:W-:Y:S01]  /*5b40*/  MUFU.EX2 R20, R20 ;  /* 0x0000001400147308 */ /* 0x000fe20000000800 */
[----:B------:R-:W-:-:S02]  /*5b50*/  FFMA2 R66, R66.F32x2.HI_LO, R152.F32, R153.F32 ;  /* 0x0000009842427249 */ /* 0x000fc40001200099 */
[-CC-:B------:R-:W-:Y:S01]  /*5b60*/  FFMA2 R52, R52.F32x2.HI_LO, R152.reuse.F32, R153.reuse.F32 ;  /* 0x0000009834347249 */ /* 0x180fe20001200099 */
[----:B------:R-:W-:Y:S01]  /*5b70*/  LOP3.LUT R13, R13, 0xfffffffc, RZ, 0xc0, !PT ;  /* 0xfffffffc0d0d7812 */ /* 0x000fe200078ec0ff */
[-CC-:B------:R-:W-:Y:S02]  /*5b80*/  FFMA2 R54, R54.F32x2.HI_LO, R152.reuse.F32, R153.reuse.F32 ;  /* 0x0000009836367249 */ /* 0x180fe40001200099 */
[--C-:B------:R-:W-:Y:S01]  /*5b90*/  FFMA2 R56, R56.F32x2.HI_LO, R152.F32, R153.reuse.F32 ;  /* 0x0000009838387249 */ /* 0x100fe20001200099 */
[----:B------:R-:W2:Y:S01]  /*5ba0*/  MUFU.EX2 R21, R21 ;  /* 0x0000001500157308 */ /* 0x000ea20000000800 */
[----:B-1----:R-:W-:Y:S01]  /*5bb0*/  F2FP.SATFINITE.E4M3.F32.PACK_AB_MERGE_C R7, R31, R30, RZ ;  /* 0x0000001e1f07723e */ /* 0x002fe200048070ff */
[-CC-:B------:R-:W-:Y:S02]  /*5bc0*/  FFMA2 R58, R58.F32x2.HI_LO, R152.reuse.F32, R153.reuse.F32 ;  /* 0x000000983a3a7249 */ /* 0x180fe40001200099 */
[-C--:B------:R-:W-:Y:S01]  /*5bd0*/  FFMA2 R100, R122.F32x2.HI_LO, R152.reuse.F32, R153.F32 ;  /* 0x000000987a647249 */ /* 0x080fe20001200099 */
[----:B------:R-:W-:Y:S01]  /*5be0*/  PRMT R6, R6, 0x5410, R7 ;  /* 0x0000541006067816 */ /* 0x000fe20000000007 */
[----:B------:R-:W-:-:S02]  /*5bf0*/  FFMA2 R122, R10.F32x2.HI_LO, R152.F32, R153.F32 ;  /* 0x000000980a7a7249 */ /* 0x000fc40001200099 */
[----:B------:R-:W-:Y:S01]  /*5c00*/  MUFU.EX2 R22, R22 ;  /* 0x0000001600167308 */ /* 0x000fe20000000800 */
[-CC-:B------:R-:W-:Y:S02]  /*5c10*/  FFMA2 R106, R126.F32x2.HI_LO, R152.reuse.F32, R153.reuse.F32 ;  /* 0x000000987e6a7249 */ /* 0x180fe40001200099 */
[-CC-:B------:R-:W-:Y:S02]  /*5c20*/  FFMA2 R112, R128.F32x2.HI_LO, R152.reuse.F32, R153.reuse.F32 ;  /* 0x0000009880707249 */ /* 0x180fe40001200099 */
[-CC-:B------:R-:W-:Y:S02]  /*5c30*/  FFMA2 R126, R14.F32x2.HI_LO, R152.reuse.F32, R153.reuse.F32 ;  /* 0x000000980e7e7249 */ /* 0x180fe40001200099 */
[--C-:B------:R-:W-:Y:S01]  /*5c40*/  FFMA2 R114, R130.F32x2.HI_LO, R152.F32, R153.reuse.F32 ;  /* 0x0000009882727249 */ /* 0x100fe20001200099 */
[----:B------:R-:W1:Y:S01]  /*5c50*/  MUFU.EX2 R23, R23 ;  /* 0x0000001700177308 */ /* 0x000e620000000800 */
[----:B--2---:R-:W-:Y:S01]  /*5c60*/  F2FP.SATFINITE.E4M3.F32.PACK_AB_MERGE_C R4, R21, R20, RZ ;  /* 0x000000141504723e */ /* 0x004fe200048070ff */
[----:B------:R-:W-:-:S02]  /*5c70*/  FFMA2 R36, R36.F32x2.HI_LO, R152.F32, R153.F32 ;  /* 0x0000009824247249 */ /* 0x000fc40001200099 */
[-CC-:B------:R-:W-:Y:S02]  /*5c80*/  FFMA2 R38, R38.F32x2.HI_LO, R152.reuse.F32, R153.reuse.F32 ;  /* 0x0000009826267249 */ /* 0x180fe40001200099 */
[-CC-:B------:R-:W-:Y:S02]  /*5c90*/  FFMA2 R128, R16.F32x2.HI_LO, R152.reuse.F32, R153.reuse.F32 ;  /* 0x0000009810807249 */ /* 0x180fe40001200099 */
[----:B------:R-:W-:Y:S01]  /*5ca0*/  MUFU.EX2 R32, R32 ;  /* 0x0000002000207308 */ /* 0x000fe20000000800 */
[-C--:B------:R-:W-:Y:S01]  /*5cb0*/  FFMA2 R16, R142.F32x2.HI_LO, R152.reuse.F32, R153.F32 ;  /* 0x000000988e107249 */ /* 0x080fe20001200099 */
[----:B------:R-:W-:Y:S01]  /*5cc0*/  IADD3 R142, PT, PT, R0, 0x3, -R13 ;  /* 0x00000003008e7810 */ /* 0x000fe20007ffe80d */
[-CC-:B------:R-:W-:Y:S01]  /*5cd0*/  FFMA2 R40, R40.F32x2.HI_LO, R152.reuse.F32, R153.reuse.F32 ;  /* 0x0000009828287249 */ /* 0x180fe20001200099 */
[----:B------:R-:W-:Y:S01]  /*5ce0*/  LOP3.LUT R143, R2, 0x48, RZ, 0xfc, !PT ;  /* 0x00000048028f7812 */ /* 0x000fe200078efcff */
[-CC-:B------:R-:W-:Y:S02]  /*5cf0*/  FFMA2 R42, R42.F32x2.HI_LO, R152.reuse.F32, R153.reuse.F32 ;  /* 0x000000982a2a7249 */ /* 0x180fe40001200099 */
[--C-:B------:R-:W-:Y:S01]  /*5d00*/  FFMA2 R44, R44.F32x2.HI_LO, R152.F32, R153.reuse.F32 ;  /* 0x000000982c2c7249 */ /* 0x100fe20001200099 */
[----:B------:R-:W2:Y:S01]  /*5d10*/  MUFU.EX2 R33, R33 ;  /* 0x0000002100217308 */ /* 0x000ea20000000800 */
[----:B-1----:R-:W-:Y:S01]  /*5d20*/  F2FP.SATFINITE.E4M3.F32.PACK_AB_MERGE_C R9, R23, R22, RZ ;  /* 0x000000161709723e */ /* 0x002fe200048070ff */
[----:B------:R-:W-:-:S02]  /*5d30*/  FFMA2 R46, R46.F32x2.HI_LO, R152.F32, R153.F32 ;  /* 0x000000982e2e7249 */ /* 0x000fc40001200099 */
[-C--:B------:R-:W-:Y:S01]  /*5d40*/  FFMA2 R48, R48.F32x2.HI_LO, R152.reuse.F32, R153.F32 ;  /* 0x0000009830307249 */ /* 0x080fe20001200099 */
[----:B------:R-:W-:Y:S01]  /*5d50*/  PRMT R4, R4, 0x5410, R9 ;  /* 0x0000541004047816 */ /* 0x000fe20000000009 */
[-CC-:B------:R-:W-:Y:S02]  /*5d60*/  FFMA2 R50, R50.F32x2.HI_LO, R152.reuse.F32, R153.reuse.F32 ;  /* 0x0000009832327249 */ /* 0x180fe40001200099 */
        /* <DEDUP_REMOVED lines=11> */
[----:B------:R-:W-:Y:S02]  /*5e20*/  FFMA2 R152, R146.F32x2.HI_LO, R152.F32, R153.F32 ;  /* 0x0000009892987249 */ /* 0x000fe40001200099 */
[----:B------:R-:W-:Y:S02]  /*5e30*/  FADD2 R20, R20.F32x2.HI_LO, R28.F32x2.HI_LO ;  /* 0x0000001c1414724b */ /* 0x000fe40000000000 */
[----:B------:R-:W-:Y:S02]  /*5e40*/  FADD2 R22, R22.F32x2.HI_LO, R30.F32x2.HI_LO ;  /* 0x0000001e1616724b */ /* 0x000fe40000000000 */
[----:B------:R-:W-:Y:S01]  /*5e50*/  FADD2 R24, R24.F32x2.HI_LO, R32.F32x2.HI_LO ;  /* 0x000000201818724b */ /* 0x000fe20000000000 */
[----:B------:R-:W2:Y:S01]  /*5e60*/  MUFU.EX2 R69, R69 ;  /* 0x0000004500457308 */ /* 0x000ea20000000800 */
[----:B-1----:R-:W-:Y:S01]  /*5e70*/  F2FP.SATFINITE.E4M3.F32.PACK_AB_MERGE_C R12, R35, R34, RZ ;  /* 0x00000022230c723e */ /* 0x002fe200048070ff */
[----:B------:R-:W-:-:S03]  /*5e80*/  FADD2 R26, R26.F32x2.HI_LO, R34.F32x2.HI_LO ;  /* 0x000000221a1a724b */ /* 0x000fc60000000000 */
[----:B------:R-:W-:-:S03]  /*5e90*/  PRMT R7, R7, 0x5410, R12 ;  /* 0x0000541007077816 */ /* 0x000fc6000000000c */
[----:B------:R-:W-:Y:S08]  /*5ea0*/  MUFU.EX2 R70, R70 ;  /* 0x0000004600467308 */ /* 0x000ff00000000800 */
[----:B------:R-:W1:Y:S01]  /*5eb0*/  MUFU.EX2 R71, R71 ;  /* 0x0000004700477308 */ /* 0x000e620000000800 */
[----:B--2---:R-:W-:Y:S01]  /*5ec0*/  F2FP.SATFINITE.E4M3.F32.PACK_AB_MERGE_C R8, R69, R68, RZ ;  /* 0x000000444508723e */ /* 0x004fe200048070ff */
[----:B------:R-:W-:-:S06]  /*5ed0*/  FADD2 R20, R20.F32x2.HI_LO, R68.F32x2.HI_LO ;  /* 0x000000441414724b */ /* 0x000fcc0000000000 */
[----:B------:R-:W-:Y:S08]  /*5ee0*/  MUFU.EX2 R72, R72 ;  /* 0x0000004800487308 */ /* 0x000ff00000000800 */
        /* <DEDUP_REMOVED lines=30> */
[----:B------:R-:W-:Y:S01]  /*60d0*/  PRMT R10, R10, 0x5410, R15 ;  /* 0x000054100a0a7816 */ /* 0x000fe2000000000f */
[----:B------:R1:W-:Y:S06]  /*60e0*/  BAR.ARV R142, 0x40 ;  /* 0x0001008e0000751d */ /* 0x0003ec0000002000 */
[----:B------:R-:W-:Y:S01]  /*60f0*/  MUFU.EX2 R86, R86 ;  /* 0x0000005600567308 */ /* 0x000fe20000000800 */
[----:B------:R3:W-:Y:S01]  /*6100*/  STTM.x8 tmem[UR4], R4 ;  /* 0x00000004000079ed */ /* 0x0007e200081c0004 */
[----:B------:R-:W-:Y:S02]  /*6110*/  R2UR UR4, R143 ;  /* 0x000000008f0472ca */ /* 0x000fe400000e0000 */
[----:B--2---:R-:W-:Y:S01]  /*6120*/  F2FP.SATFINITE.E4M3.F32.PACK_AB_MERGE_C R12, R85, R84, RZ ;  /* 0x00000054550c723e */ /* 0x004fe200048070ff */
[----:B------:R-:W-:-:S03]  /*6130*/  FADD2 R20, R20.F32x2.HI_LO, R84.F32x2.HI_LO ;  /* 0x000000541414724b */ /* 0x000fc60000000000 */
[----:B------:R-:W2:Y:S08]  /*6140*/  MUFU.EX2 R87, R87 ;  /* 0x0000005700577308 */ /* 0x000eb00000000800 */
[----:B------:R-:W-:Y:S08]  /*6150*/  MUFU.EX2 R88, R88 ;  /* 0x0000005800587308 */ /* 0x000ff00000000800 */
[----:B------:R-:W4:Y:S01]  /*6160*/  MUFU.EX2 R89, R89 ;  /* 0x0000005900597308 */ /* 0x000f220000000800 */
[----:B--2---:R-:W-:Y:S01]  /*6170*/  F2FP.SATFINITE.E4M3.F32.PACK_AB_MERGE_C R13, R87, R86, RZ ;  /* 0x00000056570d723e */ /* 0x004fe200048070ff */
[----:B------:R-:W-:-:S03]  /*6180*/  FADD2 R22, R22.F32x2.HI_LO, R86.F32x2.HI_LO ;  /* 0x000000561616724b */ /* 0x000fc60000000000 */
[----:B------:R-:W-:-:S03]  /*6190*/  PRMT R12, R12, 0x5410, R13 ;  /* 0x000054100c0c7816 */ /* 0x000fc6000000000d */
[----:B------:R-:W-:Y:S08]  /*61a0*/  MUFU.EX2 R90, R90 ;  /* 0x0000005a005a7308 */ /* 0x000ff00000000800 */
[----:B------:R-:W2:Y:S01]  /*61b0*/  MUFU.EX2 R91, R91 ;  /* 0x0000005b005b7308 */ /* 0x000ea20000000800 */
[----:B----4-:R-:W-:Y:S01]  /*61c0*/  F2FP.SATFINITE.E4M3.F32.PACK_AB_MERGE_C R13, R89, R88, RZ ;  /* 0x00000058590d723e */ /* 0x010fe200048070ff */
[----:B------:R-:W-:-:S06]  /*61d0*/  FADD2 R24, R24.F32x2.HI_LO, R88.F32x2.HI_LO ;  /* 0x000000581818724b */ /* 0x000fcc0000000000 */
        /* <DEDUP_REMOVED lines=20> */
[----:B--2---:R-:W-:-:S07]  /*6320*/  FADD2 R26, R26.F32x2.HI_LO, R98.F32x2.HI_LO ;  /* 0x000000621a1a724b */ /* 0x004fce0000000000 */
[----:B------:R-:W-:Y:S08]  /*6330*/  MUFU.EX2 R62, R62 ;  /* 0x0000003e003e7308 */ /* 0x000ff00000000800 */
[----:B------:R-:W3:Y:S01]  /*6340*/  MUFU.EX2 R63, R63 ;  /* 0x0000003f003f7308 */ /* 0x000ee20000000800 */
[----:B----4-:R-:W-:-:S07]  /*6350*/  F2FP.SATFINITE.E4M3.F32.PACK_AB_MERGE_C R18, R61, R60, RZ ;  /* 0x0000003c3d12723e */ /* 0x010fce00048070ff */
[----:B------:R-:W-:Y:S08]  /*6360*/  MUFU.EX2 R64, R64 ;  /* 0x0000004000407308 */ /* 0x000ff00000000800 */
[----:B------:R-:W2:Y:S01]  /*6370*/  MUFU.EX2 R65, R65 ;  /* 0x0000004100417308 */ /* 0x000ea20000000800 */
[----:B---3--:R-:W-:-:S04]  /*6380*/  F2FP.SATFINITE.E4M3.F32.PACK_AB_MERGE_C R5, R63, R62, RZ ;  /* 0x0000003e3f05723e */ /* 0x008fc800048070ff */
[----:B------:R-:W-:-:S03]  /*6390*/  PRMT R18, R18, 0x5410, R5 ;  /* 0x0000541012127816 */ /* 0x000fc60000000005 */
[----:B------:R-:W-:Y:S08]  /*63a0*/  MUFU.EX2 R66, R66 ;  /* 0x0000004200427308 */ /* 0x000ff00000000800 */
[----:B------:R-:W3:Y:S01]  /*63b0*/  MUFU.EX2 R67, R67 ;  /* 0x0000004300437308 */ /* 0x000ee20000000800 */
[----:B--2---:R-:W-:-:S07]  /*63c0*/  F2FP.SATFINITE.E4M3.F32.PACK_AB_MERGE_C R19, R65, R64, RZ ;  /* 0x000000404113723e */ /* 0x004fce00048070ff */
[----:B------:R-:W-:Y:S08]  /*63d0*/  MUFU.EX2 R52, R52 ;  /* 0x0000003400347308 */ /* 0x000ff00000000800 */
[----:B------:R-:W2:Y:S01]  /*63e0*/  MUFU.EX2 R53, R53 ;  /* 0x0000003500357308 */ /* 0x000ea20000000800 */
[----:B---3--:R-:W-:-:S04]  /*63f0*/  F2FP.SATFINITE.E4M3.F32.PACK_AB_MERGE_C R4, R67, R66, RZ ;  /* 0x000000424304723e */ /* 0x008fc800048070ff */
[----:B------:R-:W-:-:S03]  /*6400*/  PRMT R19, R19, 0x5410, R4 ;  /* 0x0000541013137816 */ /* 0x000fc60000000004 */
[----:B------:R-:W-:Y:S08]  /*6410*/  MUFU.EX2 R54, R54 ;  /* 0x0000003600367308 */ /* 0x000ff00000000800 */
[----:B------:R-:W3:Y:S01]  /*6420*/  MUFU.EX2 R55, R55 ;  /* 0x0000003700377308 */ /* 0x000ee20000000800 */
[----:B--2---:R-:W-:-:S04]  /*6430*/  FADD2 R20, R20.F32x2.HI_LO, R52.F32x2.HI_LO ;  /* 0x000000341414724b */ /* 0x004fc80000000000 */
[----:B------:R-:W-:-:S03]  /*6440*/  FADD2 R20, R20.F32x2.HI_LO, R60.F32x2.HI_LO ;  /* 0x0000003c1414724b */ /* 0x000fc60000000000 */
[----:B------:R-:W-:Y:S08]  /*6450*/  MUFU.EX2 R56, R56 ;  /* 0x0000003800387308 */ /* 0x000ff00000000800 */
[----:B------:R-:W2:Y:S01]  /*6460*/  MUFU.EX2 R57, R57 ;  /* 0x0000003900397308 */ /* 0x000ea20000000800 */
[----:B---3--:R-:W-:Y:S01]  /*6470*/  F2FP.SATFINITE.E4M3.F32.PACK_AB_MERGE_C R7, R55, R54, RZ ;  /* 0x000000363707723e */ /* 0x008fe200048070ff */
[----:B------:R-:W-:-:S04]  /*6480*/  FADD2 R22, R22.F32x2.HI_LO, R54.F32x2.HI_LO ;  /* 0x000000361616724b */ /* 0x000fc80000000000 */
[----:B------:R-:W-:Y:S02]  /*6490*/  FADD2 R22, R22.F32x2.HI_LO, R62.F32x2.HI_LO ;  /* 0x0000003e1616724b */ /* 0x000fe40000000000 */
        /* <DEDUP_REMOVED lines=11> */
[----:B--2---:R-:W-:Y:S01]  /*6550*/  F2FP.SATFINITE.E4M3.F32.PACK_AB_MERGE_C R8, R101, R100, RZ ;  /* 0x000000646508723e */ /* 0x004fe200048070ff */
[----:B------:R-:W-:-:S06]  /*6560*/  FADD2 R20, R20.F32x2.HI_LO, R100.F32x2.HI_LO ;  /* 0x000000641414724b */ /* 0x000fcc0000000000 */
[----:B------:R-:W-:Y:S08]  /*6570*/  MUFU.EX2 R104, R104 ;  /* 0x0000006800687308 */ /* 0x000ff00000000800 */
[----:B------:R-:W2:Y:S01]  /*6580*/  MUFU.EX2 R105, R105 ;  /* 0x0000006900697308 */ /* 0x000ea20000000800 */
[----:B---3--:R-:W-:Y:S01]  /*6590*/  F2FP.SATFINITE.E4M3.F32.PACK_AB_MERGE_C R5, R103, R102, RZ ;  /* 0x000000666705723e */ /* 0x008fe200048070ff */
[----:B------:R-:W-:-:S03]  /*65a0*/  FADD2 R22, R22.F32x2.HI_LO, R102.F32x2.HI_LO ;  /* 0x000000661616724b */ /* 0x000fc60000000000 */
[----:B------:R-:W-:-:S03]  /*65b0*/  PRMT R8, R8, 0x5410, R5 ;  /* 0x0000541008087816 */ /* 0x000fc60000000005 */
        /* <DEDUP_REMOVED lines=15> */
[----:B---3--:R-:W-:-:S07]  /*66b0*/  FADD2 R26, R26.F32x2.HI_LO, R114.F32x2.HI_LO ;  /* 0x000000721a1a724b */ /* 0x008fce0000000000 */
[----:B------:R-:W-:Y:S08]  /*66c0*/  MUFU.EX2 R38, R38 ;  /* 0x0000002600267308 */ /* 0x000ff00000000800 */
[----:B------:R-:W3:Y:S01]  /*66d0*/  MUFU.EX2 R39, R39 ;  /* 0x0000002700277308 */ /* 0x000ee20000000800 */
[----:B--2---:R-:W-:-:S07]  /*66e0*/  F2FP.SATFINITE.E4M3.F32.PACK_AB_MERGE_C R4, R37, R36, RZ ;  /* 0x000000242504723e */ /* 0x004fce00048070ff */
[----:B------:R2:W-:Y:S08]  /*66f0*/  MUFU.EX2 R146, R16 ;  /* 0x0000001000927308 */ /* 0x0005f00000000800 */
[----:B------:R-:W-:Y:S01]  /*6700*/  MUFU.EX2 R108, R108 ;  /* 0x0000006c006c7308 */ /* 0x000fe20000000800 */
[----:B---3--:R-:W-:-:S07]  /*6710*/  F2FP.SATFINITE.E4M3.F32.PACK_AB_MERGE_C R5, R39, R38, RZ ;  /* 0x000000262705723e */ /* 0x008fce00048070ff */
[----:B------:R-:W3:Y:S01]  /*6720*/  MUFU.EX2 R109, R109 ;  /* 0x0000006d006d7308 */ /* 0x000ee20000000800 */
[----:B--2---:R-:W-:-:S04]  /*6730*/  F2FP.SATFINITE.E4M3.F32.PACK_AB_MERGE_C R16, R99, R98, RZ ;  /* 0x000000626310723e */ /* 0x004fc800048070ff */
[----:B------:R-:W-:Y:S02]  /*6740*/  PRMT R15, R15, 0x5410, R16 ;  /* 0x000054100f0f7816 */ /* 0x000fe40000000010 */
[----:B------:R-:W-:Y:S01]  /*6750*/  F2FP.SATFINITE.E4M3.F32.PACK_AB_MERGE_C R16, R53, R52, RZ ;  /* 0x000000343510723e */ /* 0x000fe200048070ff */
[----:B------:R-:W-:Y:S03]  /*6760*/  MUFU.EX2 R110, R110 ;  /* 0x0000006e006e7308 */ /* 0x000fe60000000800 */
[----:B------:R-:W-:-:S05]  /*6770*/  PRMT R16, R16, 0x5410, R7 ;  /* 0x0000541010107816 */ /* 0x000fca0000000007 */
[----:B------:R-:W2:Y:S01]  /*6780*/  MUFU.EX2 R111, R111 ;  /* 0x0000006f006f7308 */ /* 0x000ea20000000800 */
[----:B---3--:R-:W-:Y:S01]  /*6790*/  F2FP.SATFINITE.E4M3.F32.PACK_AB_MERGE_C R10, R109, R108, RZ ;  /* 0x0000006c6d0a723e */ /* 0x008fe200048070ff */
[----:B------:R-:W-:-:S04]  /*67a0*/  FADD2 R20, R20.F32x2.HI_LO, R108.F32x2.HI_LO ;  /* 0x0000006c1414724b */ /* 0x000fc80000000000 */
[----:B------:R-:W-:Y:S02]  /*67b0*/  FADD2 R20, R20.F32x2.HI_LO, R36.F32x2.HI_LO ;  /* 0x000000241414724b */ /* 0x000fe40000000000 */
[----:B------:R-:W-:Y:S08]  /*67c0*/  MUFU.EX2 R40, R40 ;  /* 0x0000002800287308 */ /* 0x000ff00000000800 */
[----:B------:R-:W3:Y:S01]  /*67d0*/  MUFU.EX2 R41, R41 ;  /* 0x0000002900297308 */ /* 0x000ee20000000800 */
[----:B--2---:R-:W-:Y:S01]  /*67e0*/  F2FP.SATFINITE.E4M3.F32.PACK_AB_MERGE_C R7, R111, R110, RZ ;  /* 0x0000006e6f07723e */ /* 0x004fe200048070ff */
[----:B------:R-:W-:-:S03]  /*67f0*/  FADD2 R22, R22.F32x2.HI_LO, R110.F32x2.HI_LO ;  /* 0x0000006e1616724b */ /* 0x000fc60000000000 */
[----:B------:R-:W-:Y:S01]  /*6800*/  PRMT R10, R10, 0x5410, R7 ;  /* 0x000054100a0a7816 */ /* 0x000fe20000000007 */
[----:B------:R-:W-:Y:S02]  /*6810*/  FADD2 R22, R22.F32x2.HI_LO, R38.F32x2.HI_LO ;  /* 0x000000261616724b */ /* 0x000fe40000000000 */
[----:B------:R-:W-:Y:S08]  /*6820*/  MUFU.EX2 R42, R42 ;  /* 0x0000002a002a7308 */ /* 0x000ff00000000800 */
[----:B------:R-:W2:Y:S01]  /*6830*/  MUFU.EX2 R43, R43 ;  /* 0x0000002b002b7308 */ /* 0x000ea20000000800 */
[----:B---3--:R-:W-:-:S07]  /*6840*/  FADD2 R24, R24.F32x2.HI_LO, R40.F32x2.HI_LO ;  /* 0x000000281818724b */ /* 0x008fce0000000000 */
[----:B------:R-:W-:Y:S08]  /*6850*/  MUFU.EX2 R44, R44 ;  /* 0x0000002c002c7308 */ /* 0x000ff00000000800 */
[----:B------:R-:W3:Y:S01]  /*6860*/  MUFU.EX2 R45, R45 ;  /* 0x0000002d002d7308 */ /* 0x000ee20000000800 */
[----:B--2---:R-:W-:-:S07]  /*6870*/  FADD2 R26, R26.F32x2.HI_LO, R42.F32x2.HI_LO ;  /* 0x0000002a1a1a724b */ /* 0x004fce0000000000 */
        /* <DEDUP_REMOVED lines=9> */
[----:B------:R3:W-:Y:S08]  /*6910*/  MUFU.EX2 R147, R17 ;  /* 0x0000001100937308 */ /* 0x0007f00000000800 */
[----:B------:R4:W-:Y:S01]  /*6920*/  MUFU.EX2 R148, R144 ;  /* 0x0000009000947308 */ /* 0x0009e20000000800 */
[----:B--2---:R-:W-:-:S07]  /*6930*/  FADD2 R26, R26.F32x2.HI_LO, R50.F32x2.HI_LO ;  /* 0x000000321a1a724b */ /* 0x004fce0000000000 */
[----:B------:R-:W-:Y:S01]  /*6940*/  MUFU.EX2 R116, R116 ;  /* 0x0000007400747308 */ /* 0x000fe20000000800 */
[----:B---3--:R-:W-:-:S04]  /*6950*/  F2FP.SATFINITE.E4M3.F32.PACK_AB_MERGE_C R17, R57, R56, RZ ;  /* 0x000000383911723e */ /* 0x008fc800048070ff */
[----:B------:R-:W-:Y:S02]  /*6960*/  PRMT R17, R17, 0x5410, R6 ;  /* 0x0000541011117816 */ /* 0x000fe40000000006 */
[----:B------:R-:W-:Y:S01]  /*6970*/  F2FP.SATFINITE.E4M3.F32.PACK_AB_MERGE_C R6, R115, R114, RZ ;  /* 0x000000727306723e */ /* 0x000fe200048070ff */
[----:B------:R-:W2:Y:S01]  /*6980*/  MUFU.EX2 R117, R117 ;  /* 0x0000007500757308 */ /* 0x000ea20000000800 */
[----:B----4-:R-:W-:Y:S01]  /*6990*/  LOP3.LUT R144, R2, 0x50, RZ, 0xfc, !PT ;  /* 0x0000005002907812 */ /* 0x010fe200078efcff */
[----:B------:R3:W-:Y:S01]  /*69a0*/  STTM.x8 tmem[UR4], R12 ;  /* 0x0000000c000079ed */ /* 0x0007e200081c0004 */
[----:B------:R-:W-:Y:S02]  /*69b0*/  PRMT R11, R11, 0x5410, R6 ;  /* 0x000054100b0b7816 */ /* 0x000fe40000000006 */
[----:B------:R-:W-:Y:S02]  /*69c0*/  R2UR UR4, R144 ;  /* 0x00000000900472ca */ /* 0x000fe400000e0000 */
[----:B------:R-:W-:Y:S01]  /*69d0*/  F2FP.SATFINITE.E4M3.F32.PACK_AB_MERGE_C R6, R43, R42, RZ ;  /* 0x0000002a2b06723e */ /* 0x000fe200048070ff */
[----:B------:R-:W-:Y:S08]  /*69e0*/  MUFU.EX2 R118, R118 ;  /* 0x0000007600767308 */ /* 0x000ff00000000800 */
[----:B------:R-:W4:Y:S01]  /*69f0*/  MUFU.EX2 R119, R119 ;  /* 0x0000007700777308 */ /* 0x000f220000000800 */
[----:B--2---:R-:W-:-:S07]  /*6a00*/  FADD2 R20, R20.F32x2.HI_LO, R116.F32x2.HI_LO ;  /* 0x000000741414724b */ /* 0x004fce0000000000 */
[----:B------:R2:W-:Y:S08]  /*6a10*/  MUFU.EX2 R149, R145 ;  /* 0x0000009100957308 */ /* 0x0005f00000000800 */
[----:B------:R-:W-:Y:S01]  /*6a20*/  MUFU.EX2 R138, R138 ;  /* 0x0000008a008a7308 */ /* 0x000fe20000000800 */
[----:B----4-:R-:W-:Y:S01]  /*6a30*/  FADD2 R22, R22.F32x2.HI_LO, R118.F32x2.HI_LO ;  /* 0x000000761616724b */ /* 0x010fe20000000000 */
[----:B---3--:R-:W-:-:S06]  /*6a40*/  PRMT R12, R4, 0x5410, R5 ;  /* 0x00005410040c7816 */ /* 0x008fcc0000000005 */
[----:B------:R-:W-:Y:S01]  /*6a50*/  MUFU.EX2 R139, R139 ;  /* 0x0000008b008b7308 */ /* 0x000fe20000000800 */
[----:B------:R-:W-:Y:S02]  /*6a60*/  F2FP.SATFINITE.E4M3.F32.PACK_AB_MERGE_C R13, R41, R40, RZ ;  /* 0x00000028290d723e */ /* 0x000fe400048070ff */
[----:B------:R-:W-:Y:S02]  /*6a70*/  F2FP.SATFINITE.E4M3.F32.PACK_AB_MERGE_C R5, R47, R46, RZ ;  /* 0x0000002e2f05723e */ /* 0x000fe400048070ff */
[----:B------:R-:W-:Y:S02]  /*6a80*/  F2FP.SATFINITE.E4M3.F32.PACK_AB_MERGE_C R14, R45, R44, RZ ;  /* 0x0000002c2d0e723e */ /* 0x000fe400048070ff */
[----:B------:R-:W-:Y:S01]  /*6a90*/  F2FP.SATFINITE.E4M3.F32.PACK_AB_MERGE_C R4, R51, R50, RZ ;  /* 0x000000323304723e */ /* 0x000fe200048070ff */
[----:B------:R-:W-:Y:S01]  /*6aa0*/  MUFU.EX2 R136, R136 ;  /* 0x0000008800887308 */ /* 0x000fe20000000800 */
[----:B------:R-:W-:Y:S02]  /*6ab0*/  F2FP.SATFINITE.E4M3.F32.PACK_AB_MERGE_C R15, R49, R48, RZ ;  /* 0x00000030310f723e */ /* 0x000fe400048070ff */
[----:B------:R-:W-:-:S02]  /*6ac0*/  PRMT R13, R13, 0x5410, R6 ;  /* 0x000054100d0d7816 */ /* 0x000fc40000000006 */
[----:B------:R-:W-:Y:S02]  /*6ad0*/  PRMT R14, R14, 0x5410, R5 ;  /* 0x000054100e0e7816 */ /* 0x000fe40000000005 */
[----:B------:R-:W-:Y:S01]  /*6ae0*/  PRMT R15, R15, 0x5410, R4 ;  /* 0x000054100f0f7816 */ /* 0x000fe20000000004 */
[----:B------:R-:W-:Y:S01]  /*6af0*/  MUFU.EX2 R137, R137 ;  /* 0x0000008900897308 */ /* 0x000fe20000000800 */
[----:B--2---:R-:W-:Y:S02]  /*6b00*/  LOP3.LUT R145, R2, 0x58, RZ, 0xfc, !PT ;  /* 0x0000005802917812 */ /* 0x004fe400078efcff */
[----:B------:R2:W-:Y:S01]  /*6b10*/  STTM.x8 tmem[UR4], R8 ;  /* 0x00000008000079ed */ /* 0x0005e200081c0004 */
[----:B------:R-:W-:Y:S01]  /*6b20*/  F2FP.SATFINITE.E4M3.F32.PACK_AB_MERGE_C R5, R119, R118, RZ ;  /* 0x000000767705723e */ /* 0x000fe200048070ff */
[----:B------:R-:W3:Y:S01]  /*6b30*/  FENCE.VIEW.ASYNC.T ;  /* 0x00000000000073c6 */ /* 0x000ee20000000200 */
[----:B------:R-:W-:Y:S02]  /*6b40*/  F2FP.SATFINITE.E4M3.F32.PACK_AB_MERGE_C R4, R117, R116, RZ ;  /* 0x000000747504723e */ /* 0x000fe400048070ff */
[----:B------:R-:W-:Y:S01]  /*6b50*/  MUFU.EX2 R120, R120 ;  /* 0x0000007800787308 */ /* 0x000fe20000000800 */
[----:B------:R-:W-:-:S02]  /*6b60*/  R2UR UR4, R145 ;  /* 0x00000000910472ca */ /* 0x000fc400000e0000 */
[----:B------:R-:W-:-:S05]  /*6b70*/  PRMT R4, R4, 0x5410, R5 ;  /* 0x0000541004047816 */ /* 0x000fca0000000005 */
[----:B------:R-:W4:Y:S08]  /*6b80*/  MUFU.EX2 R121, R121 ;  /* 0x0000007900797308 */ /* 0x000f300000000800 */
[----:B------:R-:W-:Y:S08]  /*6b90*/  MUFU.EX2 R122, R122 ;  /* 0x0000007a007a7308 */ /* 0x000ff00000000800 */
[----:B------:R-:W5:Y:S01]  /*6ba0*/  MUFU.EX2 R123, R123 ;  /* 0x0000007b007b7308 */ /* 0x000f620000000800 */
[----:B----4-:R-:W-:Y:S01]  /*6bb0*/  F2FP.SATFINITE.E4M3.F32.PACK_AB_MERGE_C R5, R121, R120, RZ ;  /* 0x000000787905723e */ /* 0x010fe200048070ff */
[----:B------:R-:W-:-:S06]  /*6bc0*/  FADD2 R24, R24.F32x2.HI_LO, R120.F32x2.HI_LO ;  /* 0x000000781818724b */ /* 0x000fcc0000000000 */
[----:B------:R-:W-:Y:S01]  /*6bd0*/  MUFU.EX2 R124, R124 ;  /* 0x0000007c007c7308 */ /* 0x000fe20000000800 */
[----:B--2---:R-:W-:Y:S02]  /*6be0*/  F2FP.SATFINITE.E4M3.F32.PACK_AB_MERGE_C R11, R149, R148, RZ ;  /* 0x00000094950b723e */ /* 0x004fe400048070ff */
[----:B------:R-:W-:Y:S02]  /*6bf0*/  F2FP.SATFINITE.E4M3.F32.PACK_AB_MERGE_C R10, R147, R146, RZ ;  /* 0x00000092930a723e */ /* 0x000fe400048070ff */
[----:B------:R-:W-:Y:S02]  /*6c00*/  F2FP.SATFINITE.E4M3.F32.PACK_AB_MERGE_C R12, R137, R136, RZ ;  /* 0x00000088890c723e */ /* 0x000fe400048070ff */
[----:B------:R-:W-:Y:S01]  /*6c10*/  F2FP.SATFINITE.E4M3.F32.PACK_AB_MERGE_C R9, R139, R138, RZ ;  /* 0x0000008a8b09723e */ /* 0x000fe200048070ff */
[----:B------:R-:W2:Y:S01]  /*6c20*/  MUFU.EX2 R125, R125 ;  /* 0x0000007d007d7308 */ /* 0x000ea20000000800 */
[----:B------:R-:W-:Y:S01]  /*6c30*/  PRMT R10, R10, 0x5410, R11 ;  /* 0x000054100a0a7816 */ /* 0x000fe2000000000b */
[----:B-----5:R-:W-:Y:S01]  /*6c40*/  FADD2 R26, R26.F32x2.HI_LO, R122.F32x2.HI_LO ;  /* 0x0000007a1a1a724b */ /* 0x020fe20000000000 */
[----:B------:R-:W-:-:S02]  /*6c50*/  F2FP.SATFINITE.E4M3.F32.PACK_AB_MERGE_C R156, R123, R122, RZ ;  /* 0x0000007a7b9c723e */ /* 0x000fc400048070ff */
[----:B------:R-:W-:Y:S01]  /*6c60*/  PRMT R9, R9, 0x5410, R12 ;  /* 0x0000541009097816 */ /* 0x000fe2000000000c */
[----:B------:R-:W-:Y:S01]  /*6c70*/  IMAD.MOV.U32 R12, RZ, RZ, 0x1 ;  /* 0x00000001ff0c7424 */ /* 0x000fe200078e00ff */
[----:B------:R-:W-:Y:S01]  /*6c80*/  PRMT R5, R5, 0x5410, R156 ;  /* 0x0000541005057816 */ /* 0x000fe2000000009c */
[----:B------:R-:W-:Y:S02]  /*6c90*/  MUFU.EX2 R126, R126 ;  /* 0x0000007e007e7308 */ /* 0x000fe40000000800 */
[----:B---3--:R1:W-:Y:S06]  /*6ca0*/  SYNCS.ARRIVE.TRANS64.RED.ART0 RZ, [UR8], R12 ;  /* 0x0000000cffff79a7 */ /* 0x0083ec0008500408 */
        /* <DEDUP_REMOVED lines=11> */
[----:B------:R-:W-:-:S04]  /*6d60*/  FADD2 R24, R24.F32x2.HI_LO, R128.F32x2.HI_LO ;  /* 0x000000801818724b */ /* 0x000fc80000000000 */
[----:B------:R-:W-:Y:S02]  /*6d70*/  FADD2 R24, R24.F32x2.HI_LO, R138.F32x2.HI_LO ;  /* 0x0000008a1818724b */ /* 0x000fe40000000000 */
[----:B------:R-:W-:Y:S08]  /*6d80*/  MUFU.EX2 R132, R132 ;  /* 0x0000008400847308 */ /* 0x000ff00000000800 */
[----:B------:R-:W2:Y:S01]  /*6d90*/  MUFU.EX2 R133, R133 ;  /* 0x0000008500857308 */ /* 0x000ea20000000800 */
[----:B---3--:R-:W-:Y:S01]  /*6da0*/  F2FP.SATFINITE.E4M3.F32.PACK_AB_MERGE_C R18, R131, R130, RZ ;  /* 0x000000828312723e */ /* 0x008fe200048070ff */
[----:B------:R-:W-:-:S03]  /*6db0*/  FADD2 R26, R26.F32x2.HI_LO, R130.F32x2.HI_LO ;  /* 0x000000821a1a724b */ /* 0x000fc60000000000 */
[----:B------:R-:W-:Y:S01]  /*6dc0*/  PRMT R7, R7, 0x5410, R18 ;  /* 0x0000541007077816 */ /* 0x000fe20000000012 */
[----:B------:R-:W-:Y:S02]  /*6dd0*/  FADD2 R26, R26.F32x2.HI_LO, R136.F32x2.HI_LO ;  /* 0x000000881a1a724b */ /* 0x000fe40000000000 */
        /* <DEDUP_REMOVED lines=11> */
[----:B------:R-:W-:Y:S02]  /*6e90*/  MUFU.EX2 R152, R152 ;  /* 0x0000009800987308 */ /* 0x000fe40000000800 */
[----:B------:R-:W-:-:S06]  /*6ea0*/  FADD2 R20, R20.F32x2.HI_LO, R22.F32x2.HI_LO ;  /* 0x000000161414724b */ /* 0x000fcc0000000000 */
[----:B------:R-:W3:Y:S01]  /*6eb0*/  MUFU.EX2 R153, R153 ;  /* 0x0000009900997308 */ /* 0x000ee20000000800 */
[----:B--2---:R-:W-:Y:S01]  /*6ec0*/  F2FP.SATFINITE.E4M3.F32.PACK_AB_MERGE_C R11, R155, R154, RZ ;  /* 0x0000009a9b0b723e */ /* 0x004fe200048070ff */
[----:B------:R-:W-:Y:S01]  /*6ed0*/  FADD2 R24, R24.F32x2.HI_LO, R154.F32x2.HI_LO ;  /* 0x0000009a1818724b */ /* 0x000fe20000000000 */
[----:B---3--:R-:W-:Y:S01]  /*6ee0*/  F2FP.SATFINITE.E4M3.F32.PACK_AB_MERGE_C R14, R153, R152, RZ ;  /* 0x00000098990e723e */ /* 0x008fe200048070ff */
[----:B------:R-:W-:-:S03]  /*6ef0*/  FADD2 R26, R26.F32x2.HI_LO, R152.F32x2.HI_LO ;  /* 0x000000981a1a724b */ /* 0x000fc60000000000 */
[----:B------:R-:W-:Y:S01]  /*6f00*/  PRMT R11, R11, 0x5410, R14 ;  /* 0x000054100b0b7816 */ /* 0x000fe2000000000e */
[----:B------:R-:W-:-:S03]  /*6f10*/  FADD2 R24, R24.F32x2.HI_LO, R26.F32x2.HI_LO ;  /* 0x0000001a1818724b */ /* 0x000fc60000000000 */
[----:B------:R1:W-:Y:S01]  /*6f20*/  STTM.x8 tmem[UR4], R4 ;  /* 0x00000004000079ed */ /* 0x0003e200081c0004 */
[----:B------:R-:W2:Y:S02]  /*6f30*/  FENCE.VIEW.ASYNC.T ;  /* 0x00000000000073c6 */ /* 0x000ea40000000200 */
[----:B--2---:R-:W-:Y:S01]  /*6f40*/  NOP ;  /* 0x0000000000007918 */ /* 0x004fe20000000000 */
[----:B------:R1:W-:Y:S01]  /*6f50*/  @P0 SYNCS.ARRIVE.TRANS64.RED.ART0 RZ, [UR5], R12 ;  /* 0x0000000cffff09a7 */ /* 0x0003e20008500405 */
[----:B------:R-:W-:Y:S01]  /*6f60*/  FADD2 R20, R20.F32x2.HI_LO, R24.F32x2.HI_LO ;  /* 0x000000181414724b */ /* 0x000fe20000000000 */
[----:B------:R-:W2:Y:S02]  /*6f70*/  SYNCS.PHASECHK.TRANS64.TRYWAIT P0, [UR7+0x148], RZ ;  /* 0x000148ffff0075a7 */ /* 0x000ea40008001107 */
[----:B-12---:R-:W-:Y:S05]  /*6f80*/  @!P0 BRA `(.L_x_71) ;  /* 0x0000004c00008947 */ /* 0x006fea0003800000 */
.L_x_144:
[----:B------:R-:W-:Y:S02]  /*6f90*/  HFMA2 R152, -RZ, RZ, 0, 5.9604644775390625e-08 ;  /* 0x00000001ff987431 */ /* 0x000fe400000001ff */
[----:B------:R-:W-:Y:S01]  /*6fa0*/  FADD R153, R20, R21 ;  /* 0x0000001514997221 */ /* 0x000fe20000000000 */
[----:B------:R-:W-:Y:S06]  /*6fb0*/  BRA.U !UP0, `(.L_x_72) ;  /* 0x0000002508007547 */ /* 0x000fec000b800000 */
[----:B------:R-:W2:Y:S01]  /*6fc0*/  S2R R148, SR_TID.X ;  /* 0x0000000000947919 */ /* 0x000ea20000002100 */
[----:B------:R-:W-:Y:S01]  /*6fd0*/  UIADD3 UR6, UPT, UPT, UR7, 0x120, URZ ;  /* 0x0000012007067890 */ /* 0x000fe2000fffe0ff */
[----:B------:R-:W-:Y:S01]  /*6fe0*/  IMAD.MOV.U32 R155, RZ, RZ, R150 ;  /* 0x000000ffff9b7224 */ /* 0x000fe200078e0096 */
[----:B------:R-:W-:Y:S01]  /*6ff0*/  MOV R149, 0x1 ;  /* 0x0000000100957802 */ /* 0x000fe20000000f00 */
[----:B------:R-:W-:Y:S01]  /*7000*/  UIADD3 UR10, UPT, UPT, -UR10, URZ, URZ ;  /* 0x000000ff0a0a7290 */ /* 0x000fe2000fffe1ff */
[----:B------:R-:W-:Y:S01]  /*7010*/  MOV R152, 0x1 ;  /* 0x0000000100987802 */ /* 0x000fe20000000f00 */
[----:B------:R-:W-:Y:S01]  /*7020*/  UPRMT UR6, UR14, 0x654, UR6 ;  /* 0x000006540e067896 */ /* 0x000fe20008000006 */
[----:B------:R-:W-:Y:S01]  /*7030*/  UMOV UR9, URZ ;  /* 0x000000ff00097c82 */ /* 0x000fe20008000000 */
[----:B--2---:R-:W-:-:S05]  /*7040*/  IMAD.SHL.U32 R148, R148, 0x4, RZ ;  /* 0x0000000494947824 */ /* 0x004fca00078e00ff */
[----:B------:R-:W-:-:S07]  /*7050*/  LOP3.LUT R148, R148, 0x1fc, RZ, 0xc0, !PT ;  /* 0x000001fc94947812 */ /* 0x000fce00078ec0ff */
.L_x_75:
[----:B------:R-:W-:Y:S02]  /*7060*/  SHF.L.U32 R6, R149, 0x1f, RZ ;  /* 0x0000001f95067819 */ /* 0x000fe400000006ff */
[----:B------:R-:W-:Y:S02]  /*7070*/  R2UR UR4, R2 ;  /* 0x00000000020472ca */ /* 0x000fe400000e0000 */
[----:B------:R-:W2:Y:S02]  /*7080*/  SYNCS.PHASECHK.TRANS64.TRYWAIT P0, [UR7+0x110], R6 ;  /* 0x00011006ff0075a7 */ /* 0x000ea40008001107 */
[----:B--2---:R-:W-:Y:S11]  /*7090*/  @!P0 BRA `(.L_x_73) ;  /* 0x0000004800d48947 */ /* 0x004ff60003800000 */
.L_x_146:
[----:B------:R-:W2:Y:S01]  /*70a0*/  LDTM.x32 R100, tmem[UR4] ;  /* 0x00000004006479ee */ /* 0x000ea200082c0000 */
[----:B------:R-:W-:Y:S01]  /*70b0*/  R2UR UR4, R3 ;  /* 0x00000000030472ca */ /* 0x000fe200000e0000 */
[----:B------:R-:W3:Y:S01]  /*70c0*/  LDC R156, c[0x0][0x600] ;  /* 0x00018000ff9c7b82 */ /* 0x000ee20000000800 */
[----:B------:R-:W-:Y:S01]  /*70d0*/  R2UR UR5, R140 ;  /* 0x000000008c0572ca */ /* 0x000fe200000e0000 */
[----:B------:R-:W-:-:S10]  /*70e0*/  IMAD.MOV.U32 R158, RZ, RZ, 0x3d9df09d ;  /* 0x3d9df09dff9e7424 */ /* 0x000fd400078e00ff */
[----:B------:R-:W4:Y:S01]  /*70f0*/  LDTM.x32 R68, tmem[UR4] ;  /* 0x00000004004479ee */ /* 0x000f2200082c0000 */
[----:B------:R-:W-:Y:S01]  /*7100*/  R2UR UR4, R141 ;  /* 0x000000008d0472ca */ /* 0x000fe200000e0000 */
[----:B------:R-:W5:Y:S01]  /*7110*/  LDTM.x32 R36, tmem[UR5] ;  /* 0x00000005002479ee */ /* 0x000f6200082c0000 */
[----:B--2---:R-:W-:Y:S02]  /*7120*/  FMNMX3 R133, R155, R100, R101, !PT ;  /* 0x000000649b857276 */ /* 0x004fe40007800065 */
[----:B------:R-:W-:Y:S02]  /*7130*/  FMNMX R132, R102, R103, !PT ;  /* 0x0000006766847209 */ /* 0x000fe40007800000 */
[----:B------:R-:W-:-:S07]  /*7140*/  FMNMX R135, R104, R105, !PT ;  /* 0x0000006968877209 */ /* 0x000fce0007800000 */
[----:B-1----:R-:W1:Y:S01]  /*7150*/  LDTM.x32 R4, tmem[UR4] ;  /* 0x00000004000479ee */ /* 0x002e6200082c0000 */
[----:B------:R-:W-:Y:S02]  /*7160*/  FMNMX R134, R106, R107, !PT ;  /* 0x0000006b6a867209 */ /* 0x000fe40007800000 */
        /* <DEDUP_REMOVED lines=10> */
[----:B----4-:R-:W-:-:S02]  /*7210*/  FMNMX3 R133, R133, R68, R69, !PT ;  /* 0x0000004485857276 */ /* 0x010fc40007800045 */
        /* <DEDUP_REMOVED lines=15> */
[----:B-----5:R-:W-:Y:S02]  /*7310*/  FMNMX3 R133, R133, R36, R37, !PT ;  /* 0x0000002485857276 */ /* 0x020fe40007800025 */
        /* <DEDUP_REMOVED lines=15> */
[----:B-1----:R-:W-:Y:S02]  /*7410*/  FMNMX3 R133, R133, R4, R5, !PT ;  /* 0x0000000485857276 */ /* 0x002fe40007800005 */
        /* <DEDUP_REMOVED lines=15> */
[----:B------:R-:W-:-:S02]  /*7510*/  FMNMX R132, R133, R132, !PT ;  /* 0x0000008485847209 */ /* 0x000fc40007800000 */
[----:B------:R-:W-:Y:S02]  /*7520*/  FMNMX3 R135, R135, R32, R33, !PT ;  /* 0x0000002087877276 */ /* 0x000fe40007800021 */
[----:B------:R-:W-:Y:S02]  /*7530*/  FMNMX3 R134, R134, R34, R35, !PT ;  /* 0x0000002286867276 */ /* 0x000fe40007800023 */
[----:B------:R-:W-:Y:S02]  /*7540*/  R2UR UR4, R140 ;  /* 0x000000008c0472ca */ /* 0x000fe400000e0000 */
[----:B------:R-:W-:-:S04]  /*7550*/  FMNMX3 R154, R132, R135, R134, !PT ;  /* 0x00000087849a7276 */ /* 0x000fc80007800086 */
[----:B------:R-:W-:-:S04]  /*7560*/  FSETP.NEU.AND P0, PT, R154, -INF , PT ;  /* 0xff8000009a00780b */ /* 0x000fc80003f0d000 */
[----:B------:R-:W-:Y:S02]  /*7570*/  FSEL R132, R154, RZ, P0 ;  /* 0x000000ff9a847208 */ /* 0x000fe40000000000 */
[----:B------:R-:W-:-:S03]  /*7580*/  ELECT P0, URZ, PT ;  /* 0x0000000000ff782f */ /* 0x000fc60003800000 */
[----:B------:R-:W-:-:S04]  /*7590*/  FADD R159, -R132, R155 ;  /* 0x0000009b849f7221 */ /* 0x000fc80000000100 */
[----:B---3--:R-:W-:-:S05]  /*75a0*/  FMUL R159, R159, R156 ;  /* 0x0000009c9f9f7220 */ /* 0x008fca0000400000 */
[----:B------:R-:W-:Y:S02]  /*75b0*/  FSETP.GE.AND P1, PT, R159, -4, PT ;  /* 0xc08000009f00780b */ /* 0x000fe40003f26000 */
[----:B------:R-:W1:Y:S02]  /*75c0*/  MUFU.EX2 R159, R159 ;  /* 0x0000009f009f7308 */ /* 0x000e640000000800 */
[----:B------:R-:W-:-:S05]  /*75d0*/  FSEL R157, R155, R132, P1 ;  /* 0x000000849b9d7208 */ /* 0x000fca0000800000 */
[----:B------:R-:W-:-:S04]  /*75e0*/  FFMA R157, -R157, R156, 8 ;  /* 0x410000009d9d7423 */ /* 0x000fc8000000019c */
[-CC-:B------:R-:W-:Y:S02]  /*75f0*/  FFMA2 R112, R112.F32x2.HI_LO, R156.reuse.F32, R157.reuse.F32 ;  /* 0x0000009c70707249 */ /* 0x180fe4000120009d */
[-CC-:B------:R-:W-:Y:S02]  /*7600*/  FFMA2 R128, R128.F32x2.HI_LO, R156.reuse.F32, R157.reuse.F32 ;  /* 0x0000009c80807249 */ /* 0x180fe4000120009d */
[-CC-:B------:R-:W-:Y:S01]  /*7610*/  FFMA2 R134, R106.F32x2.HI_LO, R156.reuse.F32, R157.reuse.F32 ;  /* 0x0000009c6a867249 */ /* 0x180fe2000120009d */
[----:B------:R-:W-:Y:S01]  /*7620*/  FMNMX R112, R112, -127, !PT ;  /* 0xc2fe000070707809 */ /* 0x000fe20007800000 */
[-CC-:B------:R-:W-:Y:S01]  /*7630*/  FFMA2 R108, R108.F32x2.HI_LO, R156.reuse.F32, R157.reuse.F32 ;  /* 0x0000009c6c6c7249 */ /* 0x180fe2000120009d */
[----:B------:R-:W-:Y:S01]  /*7640*/  FMNMX R113, R113, -127, !PT ;  /* 0xc2fe000071717809 */ /* 0x000fe20007800000 */
[-CC-:B------:R-:W-:Y:S01]  /*7650*/  FFMA2 R110, R110.F32x2.HI_LO, R156.reuse.F32, R157.reuse.F32 ;  /* 0x0000009c6e6e7249 */ /* 0x180fe2000120009d */
[----:B------:R-:W-:Y:S01]  /*7660*/  FMNMX R128, R128, -127, !PT ;  /* 0xc2fe000080807809 */ /* 0x000fe20007800000 */
[----:B------:R-:W-:Y:S01]  /*7670*/  MUFU.EX2 R134, R134 ;  /* 0x0000008600867308 */ /* 0x000fe20000000800 */
[----:B------:R-:W-:Y:S01]  /*7680*/  FMNMX R129, R129, -127, !PT ;  /* 0xc2fe000081817809 */ /* 0x000fe20007800000 */
[----:B------:R-:W-:Y:S01]  /*7690*/  FADD2.RM R136, R112.F32x2.HI_LO, 12582912 ;  /* 0x4b4000007088744b */ /* 0x000fe20000204000 */
[----:B-1----:R-:W-:Y:S01]  /*76a0*/  FSEL R159, R159, 1, !P1 ;  /* 0x3f8000009f9f7808 */ /* 0x002fe20004800000 */
[----:B------:R-:W-:-:S02]  /*76b0*/  FFMA2 R116, R116.F32x2.HI_LO, R156.F32, R157.F32 ;  /* 0x0000009c74747249 */ /* 0x000fc4000120009d */
[----:B------:R-:W-:Y:S02]  /*76c0*/  FADD2 R132, R136.F32x2.HI_LO, -12582912 ;  /* 0xcb4000008884744b */ /* 0x000fe40000200000 */
[----:B------:R-:W-:Y:S01]  /*76d0*/  MUFU.EX2 R135, R135 ;  /* 0x0000008700877308 */ /* 0x000fe20000000800 */
[-C--:B------:R-:W-:Y:S01]  /*76e0*/  FFMA2 R118, R118.F32x2.HI_LO, R156.reuse.F32, R157.F32 ;  /* 0x0000009c76767249 */ /* 0x080fe2000120009d */
[----:B------:R1:W-:Y:S01]  /*76f0*/  STS [R148+UR7+0x18c], R159 ;  /* 0x00018c9f94007988 */ /* 0x0003e20008000807 */
[----:B------:R-:W-:Y:S02]  /*7700*/  FADD2 R132, R112.F32x2.HI_LO, -R132.F32x2.HI_LO ;  /* 0x800000847084724b */ /* 0x000fe40000000000 */
[--C-:B------:R-:W-:Y:S02]  /*7710*/  FFMA2 R112, R100.F32x2.HI_LO, R156.F32, R157.reuse.F32 ;  /* 0x0000009c64707249 */ /* 0x100fe4000120009d */
[----:B------:R-:W-:Y:S01]  /*7720*/  FFMA2 R100, R132.F32x2.HI_LO, R158.F32, 0.22756439447402954102 ;  /* 0x3e6906a484647449 */ /* 0x000fe2000120009e */
[----:B------:R-:W-:Y:S01]  /*7730*/  MUFU.EX2 R108, R108 ;  /* 0x0000006c006c7308 */ /* 0x000fe20000000800 */
[----:B------:R-:W-:-:S02]  /*7740*/  FFMA2 R120, R120.F32x2.HI_LO, R156.F32, R157.F32 ;  /* 0x0000009c78787249 */ /* 0x000fc4000120009d */
[----:B------:R-:W-:Y:S02]  /*7750*/  FFMA2 R100, R100.F32x2.HI_LO, R132.F32x2.HI_LO, 0.69514614343643188477 ;  /* 0x3f31f51964647449 */ /* 0x000fe40000200084 */
[--C-:B------:R-:W-:Y:S02]  /*7760*/  FFMA2 R122, R122.F32x2.HI_LO, R156.F32, R157.reuse.F32 ;  /* 0x0000009c7a7a7249 */ /* 0x100fe4000120009d */
[----:B------:R-:W-:Y:S01]  /*7770*/  FFMA2 R100, R100.F32x2.HI_LO, R132.F32x2.HI_LO, 1 ;  /* 0x3f80000064647449 */ /* 0x000fe20000200084 */
[----:B------:R-:W-:Y:S01]  /*7780*/  MUFU.EX2 R112, R112 ;  /* 0x0000007000707308 */ /* 0x000fe20000000800 */
[-CC-:B------:R-:W-:Y:S02]  /*7790*/  FFMA2 R132, R102.F32x2.HI_LO, R156.reuse.F32, R157.reuse.F32 ;  /* 0x0000009c66847249 */ /* 0x180fe4000120009d */
[-CC-:B------:R-:W-:Y:S02]  /*77a0*/  FFMA2 R102, R114.F32x2.HI_LO, R156.reuse.F32, R157.reuse.F32 ;  /* 0x0000009c72667249 */ /* 0x180fe4000120009d */
[----:B------:R-:W-:-:S02]  /*77b0*/  FFMA2 R114, R104.F32x2.HI_LO, R156.F32, R157.F32 ;  /* 0x0000009c68727249 */ /* 0x000fc4000120009d */
[-CC-:B------:R-:W-:Y:S01]  /*77c0*/  FFMA2 R80, R80.F32x2.HI_LO, R156.reuse.F32, R157.reuse.F32 ;  /* 0x0000009c50507249 */ /* 0x180fe2000120009d */
[----:B------:R-:W-:Y:S01]  /*77d0*/  FMNMX R104, R102, -127, !PT ;  /* 0xc2fe000066687809 */ /* 0x000fe20007800000 */
[----:B------:R-:W-:Y:S01]  /*77e0*/  MUFU.EX2 R113, R113 ;  /* 0x0000007100717308 */ /* 0x000fe20000000800 */
[----:B------:R-:W-:Y:S01]  /*77f0*/  FMNMX R105, R103, -127, !PT ;  /* 0xc2fe000067697809 */ /* 0x000fe20007800000 */
[-CC-:B------:R-:W-:Y:S01]  /*7800*/  FFMA2 R96, R96.F32x2.HI_LO, R156.reuse.F32, R157.reuse.F32 ;  /* 0x0000009c60607249 */ /* 0x180fe2000120009d */
[----:B------:R-:W-:Y:S01]  /*7810*/  FMNMX R80, R80, -127, !PT ;  /* 0xc2fe000050507809 */ /* 0x000fe20007800000 */
[----:B------:R-:W-:Y:S01]  /*7820*/  FFMA2 R76, R76.F32x2.HI_LO, R156.F32, R157.F32 ;  /* 0x0000009c4c4c7249 */ /* 0x000fe2000120009d */
[----:B------:R-:W-:Y:S01]  /*7830*/  FMNMX R81, R81, -127, !PT ;  /* 0xc2fe000051517809 */ /* 0x000fe20007800000 */
[----:B------:R-:W-:Y:S01]  /*7840*/  FADD2.RM R138, R104.F32x2.HI_LO, 12582912 ;  /* 0x4b400000688a744b */ /* 0x000fe20000204000 */
[----:B------:R-:W-:Y:S01]  /*7850*/  FMNMX R96, R96, -127, !PT ;  /* 0xc2fe000060607809 */ /* 0x000fe20007800000 */
[----:B------:R-:W-:Y:S01]  /*7860*/  MUFU.EX2 R132, R132 ;  /* 0x0000008400847308 */ /* 0x000fe20000000800 */
[----:B------:R-:W-:Y:S01]  /*7870*/  FMNMX R97, R97, -127, !PT ;  /* 0xc2fe000061617809 */ /* 0x000fe20007800000 */
[----:B------:R-:W-:-:S02]  /*7880*/  FADD2 R102, R138.F32x2.HI_LO, -12582912 ;  /* 0xcb4000008a66744b */ /* 0x000fc40000200000 */
[-C--:B------:R-:W-:Y:S02]  /*7890*/  FFMA2 R78, R78.F32x2.HI_LO, R156.reuse.F32, R157.F32 ;  /* 0x0000009c4e4e7249 */ /* 0x080fe4000120009d */
[----:B------:R-:W-:Y:S02]  /*78a0*/  FADD2 R102, R104.F32x2.HI_LO, -R102.F32x2.HI_LO ;  /* 0x800000666866724b */ /* 0x000fe40000000000 */
[----:B------:R-:W2:Y:S01]  /*78b0*/  MUFU.EX2 R133, R133 ;  /* 0x0000008500857308 */ /* 0x000ea20000000800 */
[--C-:B------:R-:W-:Y:S02]  /*78c0*/  FFMA2 R84, R84.F32x2.HI_LO, R156.F32, R157.reuse.F32 ;  /* 0x0000009c54547249 */ /* 0x100fe4000120009d */
[----:B------:R-:W-:Y:S02]  /*78d0*/  FFMA2 R104, R102.F32x2.HI_LO, R158.F32, 0.22756439447402954102 ;  /* 0x3e6906a466687449 */ /* 0x000fe4000120009e */
[--C-:B------:R-:W-:Y:S02]  /*78e0*/  FFMA2 R86, R86.F32x2.HI_LO, R156.F32, R157.reuse.F32 ;  /* 0x0000009c56567249 */ /* 0x100fe4000120009d */
[----:B------:R-:W-:Y:S01]  /*78f0*/  FFMA2 R104, R104.F32x2.HI_LO, R102.F32x2.HI_LO, 0.69514614343643188477 ;  /* 0x3f31f51968687449 */ /* 0x000fe20000200066 */
[----:B------:R-:W-:Y:S01]  /*7900*/  MUFU.EX2 R114, R114 ;  /* 0x0000007200727308 */ /* 0x000fe20000000800 */
[----:B------:R-:W-:-:S02]  /*7910*/  FFMA2 R88, R88.F32x2.HI_LO, R156.F32, R157.F32 ;  /* 0x0000009c58587249 */ /* 0x000fc4000120009d */
[----:B------:R-:W-:Y:S02]  /*7920*/  FFMA2 R102, R104.F32x2.HI_LO, R102.F32x2.HI_LO, 1 ;  /* 0x3f80000068667449 */ /* 0x000fe40000200066 */
[----:B------:R-:W-:Y:S02]  /*7930*/  FADD2.RM R104, R128.F32x2.HI_LO, 12582912 ;  /* 0x4b4000008068744b */ /* 0x000fe40000204000 */
[----:B------:R-:W-:Y:S01]  /*7940*/  IMAD R138, R138, 0x800000, R102 ;  /* 0x008000008a8a7824 */ /* 0x000fe200078e0266 */
[----:B------:R-:W3:Y:S01]  /*7950*/  MUFU.EX2 R115, R115 ;  /* 0x0000007300737308 */ /* 0x000ee20000000800 */
[----:B------:R-:W-:Y:S02]  /*7960*/  FADD2 R106, R104.F32x2.HI_LO, -12582912 ;  /* 0xcb400000686a744b */ /* 0x000fe40000200000 */
[----:B------:R-:W-:Y:S01]  /*7970*/  IMAD R139, R139, 0x800000, R103 ;  /* 0x008000008b8b7824 */ /* 0x000fe200078e0267 */
[----:B--2---:R-:W-:Y:S01]  /*7980*/  F2FP.SATFINITE.E4M3.F32.PACK_AB_MERGE_C R103, R133, R132, RZ ;  /* 0x000000848567723e */ /* 0x004fe200048070ff */
[----:B------:R-:W-:Y:S01]  /*7990*/  FFMA2 R90, R90.F32x2.HI_LO, R156.F32, R157.F32 ;  /* 0x0000009c5a5a7249 */ /* 0x000fe2000120009d */
[----:B------:R-:W-:Y:S01]  /*79a0*/  F2FP.SATFINITE.E4M3.F32.PACK_AB_MERGE_C R102, R135, R134, RZ ;  /* 0x000000868766723e */ /* 0x000fe200048070ff */
[----:B------:R-:W-:Y:S01]  /*79b0*/  FADD2 R106, R128.F32x2.HI_LO, -R106.F32x2.HI_LO ;  /* 0x8000006a806a724b */ /* 0x000fe20000000000 */
[----:B------:R-:W-:Y:S01]  /*79c0*/  MUFU.EX2 R109, R109 ;  /* 0x0000006d006d7308 */ /* 0x000fe20000000800 */
[----:B------:R-:W-:-:S02]  /*79d0*/  FFMA2 R64, R64.F32x2.HI_LO, R156.F32, R157.F32 ;  /* 0x0000009c40407249 */ /* 0x000fc4000120009d */
[----:B------:R-:W-:Y:S02]  /*79e0*/  FFMA2 R128, R106.F32x2.HI_LO, R158.F32, 0.22756439447402954102 ;  /* 0x3e6906a46a807449 */ /* 0x000fe4000120009e */
[--C-:B------:R-:W-:Y:S01]  /*79f0*/  FFMA2 R48, R48.F32x2.HI_LO, R156.F32, R157.reuse.F32 ;  /* 0x0000009c30307249 */ /* 0x100fe2000120009d */
[----:B------:R-:W-:Y:S01]  /*7a00*/  FMNMX R64, R64, -127, !PT ;  /* 0xc2fe000040407809 */ /* 0x000fe20007800000 */
[----:B------:R-:W-:Y:S01]  /*7a10*/  FFMA2 R128, R128.F32x2.HI_LO, R106.F32x2.HI_LO, 0.69514614343643188477 ;  /* 0x3f31f51980807449 */ /* 0x000fe2000020006a */
[----:B------:R-:W-:Y:S01]  /*7a20*/  MUFU.EX2 R110, R110 ;  /* 0x0000006e006e7308 */ /* 0x000fe20000000800 */
[----:B------:R-:W-:Y:S01]  /*7a30*/  FMNMX R65, R65, -127, !PT ;  /* 0xc2fe000041417809 */ /* 0x000fe20007800000 */
[--C-:B------:R-:W-:Y:S01]  /*7a40*/  FFMA2 R44, R44.F32x2.HI_LO, R156.F32, R157.reuse.F32 ;  /* 0x0000009c2c2c7249 */ /* 0x100fe2000120009d */
[----:B------:R-:W-:Y:S01]  /*7a50*/  FMNMX R48, R48, -127, !PT ;  /* 0xc2fe000030307809 */ /* 0x000fe20007800000 */
[----:B------:R-:W-:Y:S01]  /*7a60*/  FFMA2 R106, R128.F32x2.HI_LO, R106.F32x2.HI_LO, 1 ;  /* 0x3f800000806a7449 */ /* 0x000fe2000020006a */
[----:B------:R-:W-:Y:S01]  /*7a70*/  FMNMX R49, R49, -127, !PT ;  /* 0xc2fe000031317809 */ /* 0x000fe20007800000 */
[----:B------:R-:W-:-:S02]  /*7a80*/  FFMA2 R128, R130.F32x2.HI_LO, R156.F32, R157.F32 ;  /* 0x0000009c82807249 */ /* 0x000fc4000120009d */
[----:B------:R-:W2:Y:S01]  /*7a90*/  MUFU.EX2 R111, R111 ;  /* 0x0000006f006f7308 */ /* 0x000ea20000000800 */
[----:B------:R-:W-:Y:S02]  /*7aa0*/  IMAD R130, R104, 0x800000, R106 ;  /* 0x0080000068827824 */ /* 0x000fe400078e026a */
[-C--:B------:R-:W-:Y:S01]  /*7ab0*/  FFMA2 R46, R46.F32x2.HI_LO, R156.reuse.F32, R157.F32 ;  /* 0x0000009c2e2e7249 */ /* 0x080fe2000120009d */
[----:B------:R-:W-:Y:S01]  /*7ac0*/  FMNMX R128, R128, -127, !PT ;  /* 0xc2fe000080807809 */ /* 0x000fe20007800000 */
[----:B------:R-:W-:Y:S01]  /*7ad0*/  IMAD R131, R105, 0x800000, R107 ;  /* 0x0080000069837824 */ /* 0x000fe200078e026b */
[----:B------:R-:W-:Y:S01]  /*7ae0*/  FMNMX R129, R129, -127, !PT ;  /* 0xc2fe000081817809 */ /* 0x000fe20007800000 */
[----:B------:R-:W-:Y:S01]  /*7af0*/  FFMA2 R52, R52.F32x2.HI_LO, R156.F32, R157.F32 ;  /* 0x0000009c34347249 */ /* 0x000fe2000120009d */
[----:B------:R-:W-:Y:S02]  /*7b00*/  MUFU.EX2 R116, R116 ;  /* 0x0000007400747308 */ /* 0x000fe40000000800 */
[----:B------:R-:W-:Y:S01]  /*7b10*/  F2FP.SATFINITE.E4M3.F32.PACK_AB_MERGE_C R107, R131, R130, RZ ;  /* 0x00000082836b723e */ /* 0x000fe200048070ff */
[----:B------:R-:W-:-:S02]  /*7b20*/  FADD2.RM R146, R128.F32x2.HI_LO, 12582912 ;  /* 0x4b4000008092744b */ /* 0x000fc40000204000 */
[-CC-:B------:R-:W-:Y:S02]  /*7b30*/  FFMA2 R54, R54.F32x2.HI_LO, R156.reuse.F32, R157.reuse.F32 ;  /* 0x0000009c36367249 */ /* 0x180fe4000120009d */
[----:B------:R-:W-:Y:S01]  /*7b40*/  FADD2 R150, R146.F32x2.HI_LO, -12582912 ;  /* 0xcb4000009296744b */ /* 0x000fe20000200000 */
[----:B------:R-:W4:Y:S01]  /*7b50*/  MUFU.EX2 R117, R117 ;  /* 0x0000007500757308 */ /* 0x000f220000000800 */
[-C--:B------:R-:W-:Y:S02]  /*7b60*/  FFMA2 R56, R56.F32x2.HI_LO, R156.reuse.F32, R157.F32 ;  /* 0x0000009c38387249 */ /* 0x080fe4000120009d */
        /* <DEDUP_REMOVED lines=8> */
[----:B------:R-:W5:Y:S01]  /*7bf0*/  MUFU.EX2 R119, R119 ;  /* 0x0000007700777308 */ /* 0x000f620000000800 */
[----:B------:R-:W-:Y:S02]  /*7c00*/  FFMA2 R128, R124.F32x2.HI_LO, R156.F32, R157.F32 ;  /* 0x0000009c7c807249 */ /* 0x000fe4000120009d */
[----:B------:R-:W-:Y:S01]  /*7c10*/  IMAD R124, R136, 0x800000, R100 ;  /* 0x00800000887c7824 */ /* 0x000fe200078e0264 */
[----:B------:R-:W-:Y:S01]  /*7c20*/  F2FP.SATFINITE.E4M3.F32.PACK_AB_MERGE_C R100, R113, R112, RZ ;  /* 0x000000707164723e */ /* 0x000fe200048070ff */
[----:B------:R-:W-:-:S02]  /*7c30*/  IMAD R125, R137, 0x800000, R101 ;  /* 0x00800000897d7824 */ /* 0x000fc400078e0265 */
[----:B------:R-:W-:Y:S01]  /*7c40*/  FFMA2 R136, R126.F32x2.HI_LO, R156.F32, R157.F32 ;  /* 0x0000009c7e887249 */ /* 0x000fe2000120009d */
[----:B---3--:R-:W-:Y:S01]  /*7c50*/  F2FP.SATFINITE.E4M3.F32.PACK_AB_MERGE_C R101, R115, R114, RZ ;  /* 0x000000727365723e */ /* 0x008fe200048070ff */
[----:B------:R-:W-:Y:S01]  /*7c60*/  IMAD R126, R146, 0x800000, R150 ;  /* 0x00800000927e7824 */ /* 0x000fe200078e0296 */
[----:B------:R-:W-:Y:S01]  /*7c70*/  MUFU.EX2 R120, R120 ;  /* 0x0000007800787308 */ /* 0x000fe20000000800 */
[----:B------:R-:W-:Y:S01]  /*7c80*/  PRMT R100, R100, 0x5410, R103 ;  /* 0x0000541064647816 */ /* 0x000fe20000000067 */
[----:B------:R-:W-:Y:S01]  /*7c90*/  IMAD R127, R147, 0x800000, R151 ;  /* 0x00800000937f7824 */ /* 0x000fe200078e0297 */
[----:B------:R-:W-:Y:S01]  /*7ca0*/  PRMT R101, R101, 0x5410, R102 ;  /* 0x0000541065657816 */ /* 0x000fe20000000066 */
[--C-:B------:R-:W-:Y:S01]  /*7cb0*/  FFMA2 R160, R6.F32x2.HI_LO, R156.F32, R157.reuse.F32 ;  /* 0x0000009c06a07249 */ /* 0x100fe2000120009d */
[----:B--2---:R-:W-:Y:S01]  /*7cc0*/  F2FP.SATFINITE.E4M3.F32.PACK_AB_MERGE_C R103, R111, R110, RZ ;  /* 0x0000006e6f67723e */ /* 0x004fe200048070ff */
[--C-:B------:R-:W-:Y:S01]  /*7cd0*/  FFMA2 R162, R8.F32x2.HI_LO, R156.F32, R157.reuse.F32 ;  /* 0x0000009c08a27249 */ /* 0x100fe2000120009d */
[----:B------:R-:W-:Y:S01]  /*7ce0*/  F2FP.SATFINITE.E4M3.F32.PACK_AB_MERGE_C R102, R109, R108, RZ ;  /* 0x0000006c6d66723e */ /* 0x000fe200048070ff */
[----:B------:R-:W2:Y:S01]  /*7cf0*/  MUFU.EX2 R121, R121 ;  /* 0x0000007900797308 */ /* 0x000ea20000000800 */
[----:B----4-:R-:W-:Y:S01]  /*7d00*/  F2FP.SATFINITE.E4M3.F32.PACK_AB_MERGE_C R104, R117, R116, RZ ;  /* 0x000000747568723e */ /* 0x010fe200048070ff */
[-C--:B------:R-:W-:Y:S01]  /*7d10*/  FFMA2 R10, R10.F32x2.HI_LO, R156.reuse.F32, R157.F32 ;  /* 0x0000009c0a0a7249 */ /* 0x080fe2000120009d */
[----:B------:R-:W-:Y:S01]  /*7d20*/  PRMT R102, R102, 0x5410, R103 ;  /* 0x0000541066667816 */ /* 0x000fe20000000067 */
[--C-:B------:R-:W-:Y:S01]  /*7d30*/  FFMA2 R12, R12.F32x2.HI_LO, R156.F32, R157.reuse.F32 ;  /* 0x0000009c0c0c7249 */ /* 0x100fe2000120009d */
[----:B-----5:R-:W-:Y:S01]  /*7d40*/  F2FP.SATFINITE.E4M3.F32.PACK_AB_MERGE_C R103, R119, R118, RZ ;  /* 0x000000767767723e */ /* 0x020fe200048070ff */
[----:B------:R-:W-:Y:S01]  /*7d50*/  FFMA2 R14, R14.F32x2.HI_LO, R156.F32, R157.F32 ;  /* 0x0000009c0e0e7249 */ /* 0x000fe2000120009d */
[----:B------:R-:W-:Y:S01]  /*7d60*/  F2FP.SATFINITE.E4M3.F32.PACK_AB_MERGE_C R146, R139, R138, RZ ;  /* 0x0000008a8b92723e */ /* 0x000fe200048070ff */
[----:B------:R-:W-:Y:S01]  /*7d70*/  MUFU.EX2 R122, R122 ;  /* 0x0000007a007a7308 */ /* 0x000fe20000000800 */
[----:B------:R-:W-:Y:S01]  /*7d80*/  PRMT R104, R104, 0x5410, R103 ;  /* 0x0000541068687816 */ /* 0x000fe20000000067 */
[----:B------:R-:W-:-:S02]  /*7d90*/  FFMA2 R16, R16.F32x2.HI_LO, R156.F32, R157.F32 ;  /* 0x0000009c10107249 */ /* 0x000fc4000120009d */
[-CC-:B------:R-:W-:Y:S02]  /*7da0*/  FFMA2 R18, R18.F32x2.HI_LO, R156.reuse.F32, R157.reuse.F32 ;  /* 0x0000009c12127249 */ /* 0x180fe4000120009d */
[--C-:B------:R-:W-:Y:S02]  /*7db0*/  FFMA2 R20, R20.F32x2.HI_LO, R156.F32, R157.reuse.F32 ;  /* 0x0000009c14147249 */ /* 0x100fe4000120009d */
[----:B------:R-:W3:Y:S01]  /*7dc0*/  MUFU.EX2 R123, R123 ;  /* 0x0000007b007b7308 */ /* 0x000ee20000000800 */
[----:B--2---:R-:W-:Y:S01]  /*7dd0*/  F2FP.SATFINITE.E4M3.F32.PACK_AB_MERGE_C R105, R121, R120, RZ ;  /* 0x000000787969723e */ /* 0x004fe200048070ff */
[-CC-:B------:R-:W-:Y:S02]  /*7de0*/  FFMA2 R22, R22.F32x2.HI_LO, R156.reuse.F32, R157.reuse.F32 ;  /* 0x0000009c16167249 */ /* 0x180fe4000120009d */
[-CC-:B------:R-:W-:Y:S02]  /*7df0*/  FFMA2 R24, R24.F32x2.HI_LO, R156.reuse.F32, R157.reuse.F32 ;  /* 0x0000009c18187249 */ /* 0x180fe4000120009d */
[----:B------:R-:W-:-:S02]  /*7e00*/  FFMA2 R26, R26.F32x2.HI_LO, R156.F32, R157.F32 ;  /* 0x0000009c1a1a7249 */ /* 0x000fc4000120009d */
[----:B------:R-:W-:Y:S01]  /*7e10*/  MUFU.EX2 R128, R128 ;  /* 0x0000008000807308 */ /* 0x000fe20000000800 */
[-CC-:B------:R-:W-:Y:S02]  /*7e20*/  FFMA2 R28, R28.F32x2.HI_LO, R156.reuse.F32, R157.reuse.F32 ;  /* 0x0000009c1c1c7249 */ /* 0x180fe4000120009d */
[-CC-:B------:R-:W-:Y:S02]  /*7e30*/  FFMA2 R30, R30.F32x2.HI_LO, R156.reuse.F32, R157.reuse.F32 ;  /* 0x0000009c1e1e7249 */ /* 0x180fe4000120009d */
[-CC-:B------:R-:W-:Y:S02]  /*7e40*/  FFMA2 R32, R32.F32x2.HI_LO, R156.reuse.F32, R157.reuse.F32 ;  /* 0x0000009c20207249 */ /* 0x180fe4000120009d */
[----:B------:R-:W-:Y:S01]  /*7e50*/  FFMA2 R34, R34.F32x2.HI_LO, R156.F32, R157.F32 ;  /* 0x0000009c22227249 */ /* 0x000fe2000120009d */
[----:B------:R-:W-:Y:S01]  /*7e60*/  MUFU.EX2 R136, R136 ;  /* 0x0000008800887308 */ /* 0x000fe20000000800 */
[----:B---3--:R-:W-:-:S04]  /*7e70*/  F2FP.SATFINITE.E4M3.F32.PACK_AB_MERGE_C R106, R123, R122, RZ ;  /* 0x0000007a7b6a723e */ /* 0x008fc800048070ff */
[----:B------:R-:W-:-:S03]  /*7e80*/  PRMT R105, R105, 0x5410, R106 ;  /* 0x0000541069697816 */ /* 0x000fc6000000006a */
[----:B------:R-:W2:Y:S08]  /*7e90*/  MUFU.EX2 R137, R137 ;  /* 0x0000008900897308 */ /* 0x000eb00000000800 */
[----:B------:R-:W3:Y:S08]  /*7ea0*/  MUFU.EX2 R129, R129 ;  /* 0x0000008100817308 */ /* 0x000ef00000000800 */
[----:B------:R-:W-:Y:S01]  /*7eb0*/  MUFU.EX2 R76, R76 ;  /* 0x0000004c004c7308 */ /* 0x000fe20000000800 */
[----:B--2---:R-:W-:-:S07]  /*7ec0*/  F2FP.SATFINITE.E4M3.F32.PACK_AB_MERGE_C R103, R137, R136, RZ ;  /* 0x000000888967723e */ /* 0x004fce00048070ff */
[----:B------:R-:W-:Y:S01]  /*7ed0*/  MUFU.EX2 R77, R77 ;  /* 0x0000004d004d7308 */ /* 0x000fe20000000800 */
[----:B---3--:R-:W-:-:S04]  /*7ee0*/  F2FP.SATFINITE.E4M3.F32.PACK_AB_MERGE_C R106, R129, R128, RZ ;  /* 0x00000080816a723e */ /* 0x008fc800048070ff */
[----:B------:R-:W-:Y:S02]  /*7ef0*/  PRMT R106, R106, 0x5410, R103 ;  /* 0x000054106a6a7816 */ /* 0x000fe40000000067 */
[----:B------:R-:W-:Y:S01]  /*7f00*/  F2FP.SATFINITE.E4M3.F32.PACK_AB_MERGE_C R103, R125, R124, RZ ;  /* 0x0000007c7d67723e */ /* 0x000fe200048070ff */
[----:B------:R-:W-:Y:S03]  /*7f10*/  MUFU.EX2 R78, R78 ;  /* 0x0000004e004e7308 */ /* 0x000fe60000000800 */
[----:B------:R-:W-:Y:S02]  /*7f20*/  PRMT R103, R103, 0x5410, R146 ;  /* 0x0000541067677816 */ /* 0x000fe40000000092 */
[----:B------:R-:W-:-:S03]  /*7f30*/  F2FP.SATFINITE.E4M3.F32.PACK_AB_MERGE_C R146, R127, R126, RZ ;  /* 0x0000007e7f92723e */ /* 0x000fc600048070ff */
[----:B------:R-:W-:Y:S01]  /*7f40*/  MUFU.EX2 R79, R79 ;  /* 0x0000004f004f7308 */ /* 0x000fe20000000800 */
[----:B------:R-:W-:Y:S01]  /*7f50*/  PRMT R107, R107, 0x5410, R146 ;  /* 0x000054106b6b7816 */ /* 0x000fe20000000092 */
[----:B------:R-:W-:Y:S01]  /*7f60*/  FADD2.RM R146, R80.F32x2.HI_LO, 12582912 ;  /* 0x4b4000005092744b */ /* 0x000fe20000204000 */
[----:B------:R1:W-:Y:S06]  /*7f70*/  BAR.ARV R142, 0x40 ;  /* 0x0001008e0000751d */ /* 0x0003ec0000002000 */
[----:B------:R-:W-:Y:S01]  /*7f80*/  FADD2 R150, R146.F32x2.HI_LO, -12582912 ;  /* 0xcb4000009296744b */ /* 0x000fe20000200000 */
[----:B------:R-:W-:Y:S01]  /*7f90*/  MUFU.EX2 R84, R84 ;  /* 0x0000005400547308 */ /* 0x000fe20000000800 */
[----:B------:R2:W-:Y:S01]  /*7fa0*/  STTM.x8 tmem[UR4], R100 ;  /* 0x00000064000079ed */ /* 0x0005e200081c0004 */
[----:B------:R-:W-:Y:S01]  /*7fb0*/  R2UR UR4, R143 ;  /* 0x000000008f0472ca */ /* 0x000fe200000e0000 */
[----:B------:R-:W-:-:S02]  /*7fc0*/  FADD2 R150, R80.F32x2.HI_LO, -R150.F32x2.HI_LO ;  /* 0x800000965096724b */ /* 0x000fc40000000000 */
[----:B------:R-:W-:Y:S02]  /*7fd0*/  FFMA2 R80, R68.F32x2.HI_LO, R156.F32, R157.F32 ;  /* 0x0000009c44507249 */ /* 0x000fe4000120009d */
[----:B------:R-:W-:Y:S01]  /*7fe0*/  FFMA2 R68, R150.F32x2.HI_LO, R158.F32, 0.22756439447402954102 ;  /* 0x3e6906a496447449 */ /* 0x000fe2000120009e */
[----:B------:R-:W-:Y:S03]  /*7ff0*/  MUFU.EX2 R85, R85 ;  /* 0x0000005500557308 */ /* 0x000fe60000000800 */
[----:B------:R-:W-:-:S05]  /*8000*/  FFMA2 R68, R68.F32x2.HI_LO, R150.F32x2.HI_LO, 0.69514614343643188477 ;  /* 0x3f31f51944447449 */ /* 0x000fca0000200096 */
[----:B------:R-:W-:Y:S08]  /*8010*/  MUFU.EX2 R80, R80 ;  /* 0x0000005000507308 */ /* 0x000ff00000000800 */
[----:B------:R-:W3:Y:S08]  /*8020*/  MUFU.EX2 R81, R81 ;  /* 0x0000005100517308 */ /* 0x000ef00000000800 */
[----:B------:R-:W-:Y:S01]  /*8030*/  MUFU.EX2 R86, R86 ;  /* 0x0000005600567308 */ /* 0x000fe20000000800 */
[----:B--2---:R-:W-:-:S02]  /*8040*/  FFMA2 R104, R68.F32x2.HI_LO, R150.F32x2.HI_LO, 1 ;  /* 0x3f80000044687449 */ /* 0x004fc40000200096 */
[----:B------:R-:W-:-:S05]  /*8050*/  FFMA2 R68, R82.F32x2.HI_LO, R156.F32, R157.F32 ;  /* 0x0000009c52447249 */ /* 0x000fca000120009d */
[----:B------:R-:W-:Y:S01]  /*8060*/  MUFU.EX2 R87, R87 ;  /* 0x0000005700577308 */ /* 0x000fe20000000800 */
[-CC-:B------:R-:W-:Y:S02]  /*8070*/  FFMA2 R82, R72.F32x2.HI_LO, R156.reuse.F32, R157.reuse.F32 ;  /* 0x0000009c48527249 */ /* 0x180fe4000120009d */
[----:B------:R-:W-:Y:S02]  /*8080*/  IMAD R104, R146, 0x800000, R104 ;  /* 0x0080000092687824 */ /* 0x000fe400078e0268 */
[-CC-:B------:R-:W-:Y:S01]  /*8090*/  FFMA2 R100, R70.F32x2.HI_LO, R156.reuse.F32, R157.reuse.F32 ;  /* 0x0000009c46647249 */ /* 0x180fe2000120009d */
[----:B------:R-:W-:Y:S01]  /*80a0*/  FMNMX R72, R68, -127, !PT ;  /* 0xc2fe000044487809 */ /* 0x000fe20007800000 */
[----:B------:R-:W-:Y:S01]  /*80b0*/  FFMA2 R102, R74.F32x2.HI_LO, R156.F32, R157.F32 ;  /* 0x0000009c4a667249 */ /* 0x000fe2000120009d */
[----:B------:R-:W-:Y:S01]  /*80c0*/  FMNMX R73, R69, -127, !PT ;  /* 0xc2fe000045497809 */ /* 0x000fe20007800000 */
[----:B------:R-:W-:Y:S01]  /*80d0*/  IMAD R105, R147, 0x800000, R105 ;  /* 0x0080000093697824 */ /* 0x000fe200078e0269 */
[----:B------:R-:W-:Y:S03]  /*80e0*/  MUFU.EX2 R82, R82 ;  /* 0x0000005200527308 */ /* 0x000fe60000000800 */
[----:B------:R-:W-:-:S04]  /*80f0*/  FADD2.RM R68, R72.F32x2.HI_LO, 12582912 ;  /* 0x4b4000004844744b */ /* 0x000fc80000204000 */
[----:B------:R-:W-:Y:S01]  /*8100*/  FADD2 R70, R68.F32x2.HI_LO, -12582912 ;  /* 0xcb4000004446744b */ /* 0x000fe20000200000 */
[----:B------:R-:W-:Y:S03]  /*8110*/  MUFU.EX2 R100, R100 ;  /* 0x0000006400647308 */ /* 0x000fe60000000800 */
[----:B------:R-:W-:-:S04]  /*8120*/  FADD2 R70, R72.F32x2.HI_LO, -R70.F32x2.HI_LO ;  /* 0x800000464846724b */ /* 0x000fc80000000000 */
[----:B------:R-:W-:Y:S01]  /*8130*/  FFMA2 R72, R70.F32x2.HI_LO, R158.F32, 0.22756439447402954102 ;  /* 0x3e6906a446487449 */ /* 0x000fe2000120009e */
[----:B------:R-:W2:Y:S03]  /*8140*/  MUFU.EX2 R101, R101 ;  /* 0x0000006500657308 */ /* 0x000ea60000000800 */
[----:B------:R-:W-:-:S04]  /*8150*/  FFMA2 R72, R72.F32x2.HI_LO, R70.F32x2.HI_LO, 0.69514614343643188477 ;  /* 0x3f31f51948487449 */ /* 0x000fc80000200046 */
[----:B------:R-:W-:Y:S01]  /*8160*/  FFMA2 R70, R72.F32x2.HI_LO, R70.F32x2.HI_LO, 1 ;  /* 0x3f80000048467449 */ /* 0x000fe20000200046 */
[----:B------:R-:W-:Y:S01]  /*8170*/  MUFU.EX2 R83, R83 ;  /* 0x0000005300537308 */ /* 0x000fe20000000800 */
[----:B------:R-:W-:-:S04]  /*8180*/  FADD2.RM R72, R96.F32x2.HI_LO, 12582912 ;  /* 0x4b4000006048744b */ /* 0x000fc80000204000 */
[----:B------:R-:W-:-:S03]  /*8190*/  FADD2 R74, R72.F32x2.HI_LO, -12582912 ;  /* 0xcb400000484a744b */ /* 0x000fc60000200000 */
[----:B------:R-:W-:Y:S01]  /*81a0*/  MUFU.EX2 R102, R102 ;  /* 0x0000006600667308 */ /* 0x000fe20000000800 */
[----:B------:R-:W-:-:S04]  /*81b0*/  FADD2 R74, R96.F32x2.HI_LO, -R74.F32x2.HI_LO ;  /* 0x8000004a604a724b */ /* 0x000fc80000000000 */
[----:B------:R-:W-:-:S03]  /*81c0*/  FFMA2 R96, R74.F32x2.HI_LO, R158.F32, 0.22756439447402954102 ;  /* 0x3e6906a44a607449 */ /* 0x000fc6000120009e */
[----:B------:R-:W4:Y:S01]  /*81d0*/  MUFU.EX2 R103, R103 ;  /* 0x0000006700677308 */ /* 0x000f220000000800 */
[----:B------:R-:W-:-:S04]  /*81e0*/  FFMA2 R96, R96.F32x2.HI_LO, R74.F32x2.HI_LO, 0.69514614343643188477 ;  /* 0x3f31f51960607449 */ /* 0x000fc8000020004a */
[----:B------:R-:W-:Y:S02]  /*81f0*/  FFMA2 R74, R96.F32x2.HI_LO, R74.F32x2.HI_LO, 1 ;  /* 0x3f800000604a7449 */ /* 0x000fe4000020004a */
[----:B------:R-:W-:Y:S01]  /*8200*/  FFMA2 R96, R98.F32x2.HI_LO, R156.F32, R157.F32 ;  /* 0x0000009c62607249 */ /* 0x000fe2000120009d */
[----:B------:R-:W-:Y:S01]  /*8210*/  MUFU.EX2 R88, R88 ;  /* 0x0000005800587308 */ /* 0x000fe20000000800 */
[----:B------:R-:W-:Y:S01]  /*8220*/  IMAD R98, R68, 0x800000, R70 ;  /* 0x0080000044627824 */ /* 0x000fe200078e0246 */
[----:B---3--:R-:W-:Y:S01]  /*8230*/  F2FP.SATFINITE.E4M3.F32.PACK_AB_MERGE_C R68, R81, R80, RZ ;  /* 0x000000505144723e */ /* 0x008fe200048070ff */
[----:B------:R-:W-:Y:S01]  /*8240*/  IMAD R99, R69, 0x800000, R71 ;  /* 0x0080000045637824 */ /* 0x000fe200078e0247 */
[----:B------:R-:W-:Y:S02]  /*8250*/  FMNMX R96, R96, -127, !PT ;  /* 0xc2fe000060607809 */ /* 0x000fe40007800000 */
[----:B------:R-:W-:Y:S02]  /*8260*/  FMNMX R97, R97, -127, !PT ;  /* 0xc2fe000061617809 */ /* 0x000fe40007800000 */
[----:B------:R-:W3:Y:S01]  /*8270*/  MUFU.EX2 R89, R89 ;  /* 0x0000005900597308 */ /* 0x000ee20000000800 */
[----:B--2---:R-:W-:-:S02]  /*8280*/  F2FP.SATFINITE.E4M3.F32.PACK_AB_MERGE_C R71, R101, R100, RZ ;  /* 0x000000646547723e */ /* 0x004fc400048070ff */
[----:B------:R-:W-:Y:S01]  /*8290*/  FADD2.RM R106, R96.F32x2.HI_LO, 12582912 ;  /* 0x4b400000606a744b */ /* 0x000fe20000204000 */
[----:B----4-:R-:W-:Y:S02]  /*82a0*/  F2FP.SATFINITE.E4M3.F32.PACK_AB_MERGE_C R70, R103, R102, RZ ;  /* 0x000000666746723e */ /* 0x010fe400048070ff */
[----:B------:R-:W-:Y:S01]  /*82b0*/  F2FP.SATFINITE.E4M3.F32.PACK_AB_MERGE_C R69, R83, R82, RZ ;  /* 0x000000525345723e */ /* 0x000fe200048070ff */
[----:B------:R-:W-:Y:S01]  /*82c0*/  FADD2 R150, R106.F32x2.HI_LO, -12582912 ;  /* 0xcb4000006a96744b */ /* 0x000fe20000200000 */
[----:B------:R-:W-:Y:S01]  /*82d0*/  MUFU.EX2 R90, R90 ;  /* 0x0000005a005a7308 */ /* 0x000fe20000000800 */
[----:B------:R-:W-:Y:S02]  /*82e0*/  PRMT R68, R68, 0x5410, R71 ;  /* 0x0000541044447816 */ /* 0x000fe40000000047 */
[----:B------:R-:W-:Y:S01]  /*82f0*/  FADD2 R150, R96.F32x2.HI_LO, -R150.F32x2.HI_LO ;  /* 0x800000966096724b */ /* 0x000fe20000000000 */
[----:B------:R-:W-:Y:S02]  /*8300*/  PRMT R69, R69, 0x5410, R70 ;  /* 0x0000541045457816 */ /* 0x000fe40000000046 */
[----:B------:R-:W-:Y:S01]  /*8310*/  F2FP.SATFINITE.E4M3.F32.PACK_AB_MERGE_C R71, R79, R78, RZ ;  /* 0x0000004e4f47723e */ /* 0x000fe200048070ff */
[----:B------:R-:W-:Y:S01]  /*8320*/  FFMA2 R96, R150.F32x2.HI_LO, R158.F32, 0.22756439447402954102 ;  /* 0x3e6906a496607449 */ /* 0x000fe2000120009e */
[----:B------:R-:W2:Y:S01]  /*8330*/  MUFU.EX2 R91, R91 ;  /* 0x0000005b005b7308 */ /* 0x000ea20000000800 */
[----:B------:R-:W-:-:S02]  /*8340*/  F2FP.SATFINITE.E4M3.F32.PACK_AB_MERGE_C R70, R77, R76, RZ ;  /* 0x0000004c4d46723e */ /* 0x000fc400048070ff */
[----:B------:R-:W-:Y:S01]  /*8350*/  FFMA2 R96, R96.F32x2.HI_LO, R150.F32x2.HI_LO, 0.69514614343643188477 ;  /* 0x3f31f51960607449 */ /* 0x000fe20000200096 */
[----:B------:R-:W-:Y:S02]  /*8360*/  F2FP.SATFINITE.E4M3.F32.PACK_AB_MERGE_C R146, R99, R98, RZ ;  /* 0x000000626392723e */ /* 0x000fe400048070ff */
[----:B------:R-:W-:Y:S01]  /*8370*/  PRMT R70, R70, 0x5410, R71 ;  /* 0x0000541046467816 */ /* 0x000fe20000000047 */
[----:B------:R-:W-:Y:S01]  /*8380*/  FFMA2 R150, R96.F32x2.HI_LO, R150.F32x2.HI_LO, 1 ;  /* 0x3f80000060967449 */ /* 0x000fe20000200096 */
[----:B------:R-:W-:Y:S01]  /*8390*/  F2FP.SATFINITE.E4M3.F32.PACK_AB_MERGE_C R71, R87, R86, RZ ;  /* 0x000000565747723e */ /* 0x000fe200048070ff */
[----:B------:R-:W-:Y:S02]  /*83a0*/  FFMA2 R96, R92.F32x2.HI_LO, R156.F32, R157.F32 ;  /* 0x0000009c5c607249 */ /* 0x000fe4000120009d */
[----:B------:R-:W-:Y:S01]  /*83b0*/  IMAD R92, R72, 0x800000, R74 ;  /* 0x00800000485c7824 */ /* 0x000fe200078e024a */
[----:B------:R-:W-:Y:S01]  /*83c0*/  F2FP.SATFINITE.E4M3.F32.PACK_AB_MERGE_C R72, R85, R84, RZ ;  /* 0x000000545548723e */ /* 0x000fe200048070ff */
[----:B------:R-:W-:-:S02]  /*83d0*/  IMAD R93, R73, 0x800000, R75 ;  /* 0x00800000495d7824 */ /* 0x000fc400078e024b */
[----:B------:R-:W-:Y:S02]  /*83e0*/  FFMA2 R74, R94.F32x2.HI_LO, R156.F32, R157.F32 ;  /* 0x0000009c5e4a7249 */ /* 0x000fe4000120009d */
[----:B------:R-:W-:Y:S01]  /*83f0*/  IMAD R94, R106, 0x800000, R150 ;  /* 0x008000006a5e7824 */ /* 0x000fe200078e0296 */
[----:B------:R-:W-:Y:S01]  /*8400*/  MUFU.EX2 R96, R96 ;  /* 0x0000006000607308 */ /* 0x000fe20000000800 */
[----:B------:R-:W-:Y:S01]  /*8410*/  IMAD R95, R107, 0x800000, R151 ;  /* 0x008000006b5f7824 */ /* 0x000fe200078e0297 */
[----:B---3--:R-:W-:Y:S02]  /*8420*/  F2FP.SATFINITE.E4M3.F32.PACK_AB_MERGE_C R73, R89, R88, RZ ;  /* 0x000000585949723e */ /* 0x008fe400048070ff */
[----:B------:R-:W-:-:S04]  /*8430*/  PRMT R72, R72, 0x5410, R71 ;  /* 0x0000541048487816 */ /* 0x000fc80000000047 */
[----:B------:R-:W3:Y:S08]  /*8440*/  MUFU.EX2 R97, R97 ;  /* 0x0000006100617308 */ /* 0x000ef00000000800 */
[----:B------:R2:W-:Y:S08]  /*8450*/  MUFU.EX2 R106, R74 ;  /* 0x0000004a006a7308 */ /* 0x0005f00000000800 */
[----:B------:R-:W4:Y:S08]  /*8460*/  MUFU.EX2 R107, R75 ;  /* 0x0000004b006b7308 */ /* 0x000f300000000800 */
[----:B------:R-:W-:Y:S01]  /*8470*/  MUFU.EX2 R44, R44 ;  /* 0x0000002c002c7308 */ /* 0x000fe20000000800 */
[----:B--2---:R-:W-:-:S04]  /*8480*/  F2FP.SATFINITE.E4M3.F32.PACK_AB_MERGE_C R74, R91, R90, RZ ;  /* 0x0000005a5b4a723e */ /* 0x004fc800048070ff */
[----:B------:R-:W-:Y:S02]  /*8490*/  PRMT R73, R73, 0x5410, R74 ;  /* 0x0000541049497816 */ /* 0x000fe4000000004a */
[----:B---3--:R-:W-:Y:S01]  /*84a0*/  F2FP.SATFINITE.E4M3.F32.PACK_AB_MERGE_C R74, R97, R96, RZ ;  /* 0x00000060614a723e */ /* 0x008fe200048070ff */
[----:B------:R-:W-:Y:S01]  /*84b0*/  MUFU.EX2 R45, R45 ;  /* 0x0000002d002d7308 */ /* 0x000fe20000000800 */
[----:B----4-:R-:W-:Y:S02]  /*84c0*/  F2FP.SATFINITE.E4M3.F32.PACK_AB_MERGE_C R71, R107, R106, RZ ;  /* 0x0000006a6b47723e */ /* 0x010fe400048070ff */
[----:B------:R-:W-:Y:S02]  /*84d0*/  F2FP.SATFINITE.E4M3.F32.PACK_AB_MERGE_C R75, R93, R92, RZ ;  /* 0x0000005c5d4b723e */ /* 0x000fe400048070ff */
[----:B------:R-:W-:Y:S02]  /*84e0*/  PRMT R74, R74, 0x5410, R71 ;  /* 0x000054104a4a7816 */ /* 0x000fe40000000047 */
[----:B------:R-:W-:Y:S01]  /*84f0*/  F2FP.SATFINITE.E4M3.F32.PACK_AB_MERGE_C R71, R105, R104, RZ ;  /* 0x000000686947723e */ /* 0x000fe200048070ff */
[----:B------:R-:W-:Y:S03]  /*8500*/  MUFU.EX2 R46, R46 ;  /* 0x0000002e002e7308 */ /* 0x000fe60000000800 */
[----:B------:R-:W-:-:S02]  /*8510*/  PRMT R71, R71, 0x5410, R146 ;  /* 0x0000541047477816 */ /* 0x000fc40000000092 */
[----:B------:R-:W-:-:S03]  /*8520*/  F2FP.SATFINITE.E4M3.F32.PACK_AB_MERGE_C R146, R95, R94, RZ ;  /* 0x0000005e5f92723e */ /* 0x000fc600048070ff */
[----:B------:R-:W-:Y:S01]  /*8530*/  MUFU.EX2 R47, R47 ;  /* 0x0000002f002f7308 */ /* 0x000fe20000000800 */
[----:B------:R-:W-:Y:S01]  /*8540*/  PRMT R75, R75, 0x5410, R146 ;  /* 0x000054104b4b7816 */ /* 0x000fe20000000092 */
[----:B------:R-:W-:-:S03]  /*8550*/  FADD2.RM R146, R48.F32x2.HI_LO, 12582912 ;  /* 0x4b4000003092744b */ /* 0x000fc60000204000 */
[----:B------:R2:W-:Y:S01]  /*8560*/  STTM.x8 tmem[UR4], R68 ;  /* 0x00000044000079ed */ /* 0x0005e200081c0004 */
[----:B------:R-:W-:Y:S01]  /*8570*/  FADD2 R150, R146.F32x2.HI_LO, -12582912 ;  /* 0xcb4000009296744b */ /* 0x000fe20000200000 */
[----:B------:R-:W-:Y:S01]  /*8580*/  R2UR UR4, R144 ;  /* 0x00000000900472ca */ /* 0x000fe200000e0000 */
[----:B------:R-:W-:Y:S02]  /*8590*/  MUFU.EX2 R52, R52 ;  /* 0x0000003400347308 */ /* 0x000fe40000000800 */
[----:B------:R-:W-:Y:S02]  /*85a0*/  FADD2 R150, R48.F32x2.HI_LO, -R150.F32x2.HI_LO ;  /* 0x800000963096724b */ /* 0x000fe40000000000 */
[----:B------:R-:W-:Y:S02]  /*85b0*/  FFMA2 R48, R36.F32x2.HI_LO, R156.F32, R157.F32 ;  /* 0x0000009c24307249 */ /* 0x000fe4000120009d */
[----:B------:R-:W-:Y:S02]  /*85c0*/  FFMA2 R36, R150.F32x2.HI_LO, R158.F32, 0.22756439447402954102 ;  /* 0x3e6906a496247449 */ /* 0x000fe4000120009e */
[----:B------:R-:W-:Y:S02]  /*85d0*/  MUFU.EX2 R53, R53 ;  /* 0x0000003500357308 */ /* 0x000fe40000000800 */
[----:B------:R-:W-:-:S04]  /*85e0*/  FFMA2 R36, R36.F32x2.HI_LO, R150.F32x2.HI_LO, 0.69514614343643188477 ;  /* 0x3f31f51924247449 */ /* 0x000fc80000200096 */
[----:B------:R-:W-:Y:S01]  /*85f0*/  FFMA2 R36, R36.F32x2.HI_LO, R150.F32x2.HI_LO, 1 ;  /* 0x3f80000024247449 */ /* 0x000fe20000200096 */
[----:B------:R-:W-:Y:S01]  /*8600*/  FSEL R150, R155, R154, P1 ;  /* 0x0000009a9b967208 */ /* 0x000fe20000800000 */
[----:B------:R-:W-:Y:S02]  /*8610*/  MUFU.EX2 R48, R48 ;  /* 0x0000003000307308 */ /* 0x000fe40000000800 */
[----:B------:R-:W-:Y:S02]  /*8620*/  IMAD R146, R146, 0x800000, R36 ;  /* 0x0080000092927824 */ /* 0x000fe400078e0224 */
[----:B------:R-:W-:-:S04]  /*8630*/  IMAD R147, R147, 0x800000, R37 ;  /* 0x0080000093937824 */ /* 0x000fc800078e0225 */
[----:B------:R-:W3:Y:S08]  /*8640*/  MUFU.EX2 R49, R49 ;  /* 0x0000003100317308 */ /* 0x000ef00000000800 */
[----:B------:R-:W-:Y:S01]  /*8650*/  MUFU.EX2 R54, R54 ;  /* 0x0000003600367308 */ /* 0x000fe20000000800 */
[-CC-:B--2---:R-:W-:Y:S02]  /*8660*/  FFMA2 R70, R50.F32x2.HI_LO, R156.reuse.F32, R157.reuse.F32 ;  /* 0x0000009c32467249 */ /* 0x184fe4000120009d */
[----:B------:R-:W-:-:S02]  /*8670*/  FFMA2 R68, R38.F32x2.HI_LO, R156.F32, R157.F32 ;  /* 0x0000009c26447249 */ /* 0x000fc4000120009d */
[----:B------:R-:W-:Y:S01]  /*8680*/  FFMA2 R50, R40.F32x2.HI_LO, R156.F32, R157.F32 ;  /* 0x0000009c28327249 */ /* 0x000fe2000120009d */
[----:B------:R-:W-:Y:S02]  /*8690*/  FMNMX R70, R70, -127, !PT ;  /* 0xc2fe000046467809 */ /* 0x000fe40007800000 */
[----:B------:R-:W-:Y:S01]  /*86a0*/  MUFU.EX2 R55, R55 ;  /* 0x0000003700377308 */ /* 0x000fe20000000800 */
[----:B------:R-:W-:Y:S02]  /*86b0*/  FMNMX R71, R71, -127, !PT ;  /* 0xc2fe000047477809 */ /* 0x000fe40007800000 */
[----:B---3--:R-:W-:-:S03]  /*86c0*/  F2FP.SATFINITE.E4M3.F32.PACK_AB_MERGE_C R36, R49, R48, RZ ;  /* 0x000000303124723e */ /* 0x008fc600048070ff */
[----:B------:R-:W-:Y:S02]  /*86d0*/  FADD2.RM R38, R70.F32x2.HI_LO, 12582912 ;  /* 0x4b4000004626744b */ /* 0x000fe40000204000 */
[----:B------:R-:W-:Y:S02]  /*86e0*/  MUFU.EX2 R68, R68 ;  /* 0x0000004400447308 */ /* 0x000fe40000000800 */
[----:B------:R-:W-:-:S04]  /*86f0*/  FADD2 R40, R38.F32x2.HI_LO, -12582912 ;  /* 0xcb4000002628744b */ /* 0x000fc80000200000 */
[----:B------:R-:W-:Y:S02]  /*8700*/  FADD2 R40, R70.F32x2.HI_LO, -R40.F32x2.HI_LO ;  /* 0x800000284628724b */ /* 0x000fe40000000000 */
[----:B------:R-:W-:Y:S01]  /*8710*/  FFMA2 R70, R42.F32x2.HI_LO, R156.F32, R157.F32 ;  /* 0x0000009c2a467249 */ /* 0x000fe2000120009d */
[----:B------:R-:W2:Y:S01]  /*8720*/  MUFU.EX2 R69, R69 ;  /* 0x0000004500457308 */ /* 0x000ea20000000800 */
[----:B------:R-:W-:-:S04]  /*8730*/  FFMA2 R42, R40.F32x2.HI_LO, R158.F32, 0.22756439447402954102 ;  /* 0x3e6906a4282a7449 */ /* 0x000fc8000120009e */
[----:B------:R-:W-:-:S03]  /*8740*/  FFMA2 R42, R42.F32x2.HI_LO, R40.F32x2.HI_LO, 0.69514614343643188477 ;  /* 0x3f31f5192a2a7449 */ /* 0x000fc60000200028 */
[----:B------:R-:W-:Y:S01]  /*8750*/  MUFU.EX2 R50, R50 ;  /* 0x0000003200327308 */ /* 0x000fe20000000800 */
[----:B------:R-:W-:Y:S02]  /*8760*/  FFMA2 R40, R42.F32x2.HI_LO, R40.F32x2.HI_LO, 1 ;  /* 0x3f8000002a287449 */ /* 0x000fe40000200028 */
[----:B------:R-:W-:-:S04]  /*8770*/  FADD2.RM R42, R64.F32x2.HI_LO, 12582912 ;  /* 0x4b400000402a744b */ /* 0x000fc80000204000 */
[----:B------:R-:W-:Y:S01]  /*8780*/  FADD2 R72, R42.F32x2.HI_LO, -12582912 ;  /* 0xcb4000002a48744b */ /* 0x000fe20000200000 */
[----:B------:R-:W3:Y:S01]  /*8790*/  MUFU.EX2 R51, R51 ;  /* 0x0000003300337308 */ /* 0x000ee20000000800 */
[----:B--2---:R-:W-:Y:S02]  /*87a0*/  F2FP.SATFINITE.E4M3.F32.PACK_AB_MERGE_C R37, R69, R68, RZ ;  /* 0x000000444525723e */ /* 0x004fe400048070ff */
[----:B------:R-:W-:Y:S02]  /*87b0*/  FADD2 R72, R64.F32x2.HI_LO, -R72.F32x2.HI_LO ;  /* 0x800000484048724b */ /* 0x000fe40000000000 */
[----:B------:R-:W-:Y:S02]  /*87c0*/  PRMT R36, R36, 0x5410, R37 ;  /* 0x0000541024247816 */ /* 0x000fe40000000025 */
[----:B------:R-:W-:Y:S01]  /*87d0*/  FFMA2 R64, R72.F32x2.HI_LO, R158.F32, 0.22756439447402954102 ;  /* 0x3e6906a448407449 */ /* 0x000fe2000120009e */
[----:B------:R-:W-:Y:S03]  /*87e0*/  MUFU.EX2 R70, R70 ;  /* 0x0000004600467308 */ /* 0x000fe60000000800 */
[----:B------:R-:W-:-:S04]  /*87f0*/  FFMA2 R64, R64.F32x2.HI_LO, R72.F32x2.HI_LO, 0.69514614343643188477 ;  /* 0x3f31f51940407449 */ /* 0x000fc80000200048 */
[----:B------:R-:W-:Y:S01]  /*8800*/  FFMA2 R72, R64.F32x2.HI_LO, R72.F32x2.HI_LO, 1 ;  /* 0x3f80000040487449 */ /* 0x000fe20000200048 */
[----:B------:R-:W2:Y:S01]  /*8810*/  MUFU.EX2 R71, R71 ;  /* 0x0000004700477308 */ /* 0x000ea20000000800 */
[----:B------:R-:W-:Y:S01]  /*8820*/  FFMA2 R64, R66.F32x2.HI_LO, R156.F32, R157.F32 ;  /* 0x0000009c42407249 */ /* 0x000fe2000120009d */
[----:B---3--:R-:W-:Y:S01]  /*8830*/  F2FP.SATFINITE.E4M3.F32.PACK_AB_MERGE_C R37, R51, R50, RZ ;  /* 0x000000323325723e */ /* 0x008fe200048070ff */
[----:B------:R-:W-:Y:S02]  /*8840*/  IMAD R72, R42, 0x800000, R72 ;  /* 0x008000002a487824 */ /* 0x000fe400078e0248 */
[----:B------:R-:W-:Y:S01]  /*8850*/  IMAD R73, R43, 0x800000, R73 ;  /* 0x008000002b497824 */ /* 0x000fe200078e0249 */
[----:B------:R-:W-:Y:S02]  /*8860*/  FMNMX R64, R64, -127, !PT ;  /* 0xc2fe000040407809 */ /* 0x000fe40007800000 */
[----:B------:R-:W-:Y:S01]  /*8870*/  FMNMX R65, R65, -127, !PT ;  /* 0xc2fe000041417809 */ /* 0x000fe20007800000 */
[----:B------:R-:W-:Y:S01]  /*8880*/  MUFU.EX2 R56, R56 ;  /* 0x0000003800387308 */ /* 0x000fe20000000800 */
[----:B------:R-:W-:-:S03]  /*8890*/  F2FP.SATFINITE.E4M3.F32.PACK_AB_MERGE_C R43, R73, R72, RZ ;  /* 0x00000048492b723e */ /* 0x000fc600048070ff */
[----:B------:R-:W-:-:S04]  /*88a0*/  FADD2.RM R66, R64.F32x2.HI_LO, 12582912 ;  /* 0x4b4000004042744b */ /* 0x000fc80000204000 */
[----:B------:R-:W-:Y:S01]  /*88b0*/  FADD2 R74, R66.F32x2.HI_LO, -12582912 ;  /* 0xcb400000424a744b */ /* 0x000fe20000200000 */
[----:B------:R-:W-:Y:S03]  /*88c0*/  MUFU.EX2 R57, R57 ;  /* 0x0000003900397308 */ /* 0x000fe60000000800 */
[----:B------:R-:W-:-:S04]  /*88d0*/  FADD2 R74, R64.F32x2.HI_LO, -R74.F32x2.HI_LO ;  /* 0x8000004a404a724b */ /* 0x000fc80000000000 */
[----:B------:R-:W-:Y:S01]  /*88e0*/  FFMA2 R64, R74.F32x2.HI_LO, R158.F32, 0.22756439447402954102 ;  /* 0x3e6906a44a407449 */ /* 0x000fe2000120009e */
[----:B------:R-:W-:Y:S03]  /*88f0*/  MUFU.EX2 R58, R58 ;  /* 0x0000003a003a7308 */ /* 0x000fe60000000800 */
[----:B------:R-:W-:-:S04]  /*8900*/  FFMA2 R64, R64.F32x2.HI_LO, R74.F32x2.HI_LO, 0.69514614343643188477 ;  /* 0x3f31f51940407449 */ /* 0x000fc8000020004a */
[----:B------:R-:W-:Y:S01]  /*8910*/  FFMA2 R74, R64.F32x2.HI_LO, R74.F32x2.HI_LO, 1 ;  /* 0x3f800000404a7449 */ /* 0x000fe2000020004a */
[----:B------:R-:W3:Y:S01]  /*8920*/  MUFU.EX2 R59, R59 ;  /* 0x0000003b003b7308 */ /* 0x000ee20000000800 */
[----:B------:R-:W-:Y:S01]  /*8930*/  IMAD R64, R38, 0x800000, R40 ;  /* 0x0080000026407824 */ /* 0x000fe200078e0228 */
[----:B--2---:R-:W-:Y:S01]  /*8940*/  F2FP.SATFINITE.E4M3.F32.PACK_AB_MERGE_C R40, R71, R70, RZ ;  /* 0x000000464728723e */ /* 0x004fe200048070ff */
[----:B------:R-:W-:Y:S01]  /*8950*/  IMAD R65, R39, 0x800000, R41 ;  /* 0x0080000027417824 */ /* 0x000fe200078e0229 */
[----:B------:R-:W-:Y:S01]  /*8960*/  F2FP.SATFINITE.E4M3.F32.PACK_AB_MERGE_C R39, R47, R46, RZ ;  /* 0x0000002e2f27723e */ /* 0x000fe200048070ff */
[----:B------:R-:W-:Y:S01]  /*8970*/  IMAD R66, R66, 0x800000, R74 ;  /* 0x0080000042427824 */ /* 0x000fe200078e024a */
[----:B------:R-:W-:Y:S01]  /*8980*/  F2FP.SATFINITE.E4M3.F32.PACK_AB_MERGE_C R38, R45, R44, RZ ;  /* 0x0000002c2d26723e */ /* 0x000fe200048070ff */
[----:B------:R-:W-:Y:S01]  /*8990*/  IMAD R67, R67, 0x800000, R75 ;  /* 0x0080000043437824 */ /* 0x000fe200078e024b */
[----:B------:R-:W-:Y:S01]  /*89a0*/  MUFU.EX2 R60, R60 ;  /* 0x0000003c003c7308 */ /* 0x000fe20000000800 */
[----:B------:R-:W-:-:S02]  /*89b0*/  PRMT R37, R37, 0x5410, R40 ;  /* 0x0000541025257816 */ /* 0x000fc40000000028 */
[----:B------:R-:W-:Y:S02]  /*89c0*/  PRMT R38, R38, 0x5410, R39 ;  /* 0x0000541026267816 */ /* 0x000fe40000000027 */
[----:B------:R-:W-:Y:S02]  /*89d0*/  F2FP.SATFINITE.E4M3.F32.PACK_AB_MERGE_C R39, R55, R54, RZ ;  /* 0x000000363727723e */ /* 0x000fe400048070ff */
[----:B------:R-:W-:Y:S01]  /*89e0*/  F2FP.SATFINITE.E4M3.F32.PACK_AB_MERGE_C R40, R53, R52, RZ ;  /* 0x000000343528723e */ /* 0x000fe200048070ff */
[----:B------:R-:W2:Y:S01]  /*89f0*/  MUFU.EX2 R61, R61 ;  /* 0x0000003d003d7308 */ /* 0x000ea20000000800 */
[----:B---3--:R-:W-:Y:S02]  /*8a00*/  F2FP.SATFINITE.E4M3.F32.PACK_AB_MERGE_C R42, R59, R58, RZ ;  /* 0x0000003a3b2a723e */ /* 0x008fe400048070ff */
[----:B------:R-:W-:Y:S02]  /*8a10*/  F2FP.SATFINITE.E4M3.F32.PACK_AB_MERGE_C R41, R57, R56, RZ ;  /* 0x000000383929723e */ /* 0x000fe400048070ff */
[----:B------:R-:W-:-:S02]  /*8a20*/  PRMT R40, R40, 0x5410, R39 ;  /* 0x0000541028287816 */ /* 0x000fc40000000027 */
[----:B------:R-:W-:Y:S01]  /*8a30*/  PRMT R41, R41, 0x5410, R42 ;  /* 0x0000541029297816 */ /* 0x000fe2000000002a */
[----:B------:R-:W-:Y:S01]  /*8a40*/  MUFU.EX2 R62, R62 ;  /* 0x0000003e003e7308 */ /* 0x000fe20000000800 */
[----:B------:R-:W-:-:S07]  /*8a50*/  F2FP.SATFINITE.E4M3.F32.PACK_AB_MERGE_C R74, R65, R64, RZ ;  /* 0x00000040414a723e */ /* 0x000fce00048070ff */
[----:B------:R-:W3:Y:S01]  /*8a60*/  MUFU.EX2 R63, R63 ;  /* 0x0000003f003f7308 */ /* 0x000ee20000000800 */
[----:B--2---:R-:W-:-:S07]  /*8a70*/  F2FP.SATFINITE.E4M3.F32.PACK_AB_MERGE_C R42, R61, R60, RZ ;  /* 0x0000003c3d2a723e */ /* 0x004fce00048070ff */
[----:B------:R-:W-:Y:S08]  /*8a80*/  MUFU.EX2 R160, R160 ;  /* 0x000000a000a07308 */ /* 0x000ff00000000800 */
[----:B------:R-:W2:Y:S01]  /*8a90*/  MUFU.EX2 R161, R161 ;  /* 0x000000a100a17308 */ /* 0x000ea20000000800 */
[----:B---3--:R-:W-:-:S04]  /*8aa0*/  F2FP.SATFINITE.E4M3.F32.PACK_AB_MERGE_C R39, R63, R62, RZ ;  /* 0x0000003e3f27723e */ /* 0x008fc800048070ff */
[----:B------:R-:W-:Y:S02]  /*8ab0*/  PRMT R42, R42, 0x5410, R39 ;  /* 0x000054102a2a7816 */ /* 0x000fe40000000027 */
[----:B------:R-:W-:Y:S01]  /*8ac0*/  F2FP.SATFINITE.E4M3.F32.PACK_AB_MERGE_C R39, R147, R146, RZ ;  /* 0x000000929327723e */ /* 0x000fe200048070ff */
[----:B------:R-:W-:Y:S03]  /*8ad0*/  MUFU.EX2 R162, R162 ;  /* 0x000000a200a27308 */ /* 0x000fe60000000800 */
[----:B------:R-:W-:Y:S02]  /*8ae0*/  PRMT R39, R39, 0x5410, R74 ;  /* 0x0000541027277816 */ /* 0x000fe4000000004a */
[----:B------:R-:W-:-:S03]  /*8af0*/  F2FP.SATFINITE.E4M3.F32.PACK_AB_MERGE_C R74, R67, R66, RZ ;  /* 0x00000042434a723e */ /* 0x000fc600048070ff */
[----:B------:R-:W3:Y:S01]  /*8b00*/  MUFU.EX2 R163, R163 ;  /* 0x000000a300a37308 */ /* 0x000ee20000000800 */
[----:B------:R-:W-:Y:S01]  /*8b10*/  PRMT R43, R43, 0x5410, R74 ;  /* 0x000054102b2b7816 */ /* 0x000fe2000000004a */
[----:B------:R-:W-:Y:S01]  /*8b20*/  FFMA2 R74, R4.F32x2.HI_LO, R156.F32, R157.F32 ;  /* 0x0000009c044a7249 */ /* 0x000fe2000120009d */
[----:B--2---:R-:W-:Y:S02]  /*8b30*/  F2FP.SATFINITE.E4M3.F32.PACK_AB_MERGE_C R7, R161, R160, RZ ;  /* 0x000000a0a107723e */ /* 0x004fe400048070ff */
[----:B------:R2:W-:Y:S01]  /*8b40*/  STTM.x8 tmem[UR4], R36 ;  /* 0x00000024000079ed */ /* 0x0005e200081c0004 */
[----:B------:R-:W-:Y:S01]  /*8b50*/  R2UR UR4, R145 ;  /* 0x00000000910472ca */ /* 0x000fe200000e0000 */
[----:B------:R-:W4:Y:S01]  /*8b60*/  FENCE.VIEW.ASYNC.T ;  /* 0x00000000000073c6 */ /* 0x000f220000000200 */
[----:B------:R-:W-:Y:S08]  /*8b70*/  MUFU.EX2 R74, R74 ;  /* 0x0000004a004a7308 */ /* 0x000ff00000000800 */
[----:B------:R-:W5:Y:S01]  /*8b80*/  MUFU.EX2 R75, R75 ;  /* 0x0000004b004b7308 */ /* 0x000f620000000800 */
[----:B---3--:R-:W-:-:S07]  /*8b90*/  F2FP.SATFINITE.E4M3.F32.PACK_AB_MERGE_C R5, R163, R162, RZ ;  /* 0x000000a2a305723e */ /* 0x008fce00048070ff */
[----:B------:R-:W-:Y:S08]  /*8ba0*/  MUFU.EX2 R12, R12 ;  /* 0x0000000c000c7308 */ /* 0x000ff00000000800 */
[----:B------:R-:W-:Y:S01]  /*8bb0*/  MUFU.EX2 R13, R13 ;  /* 0x0000000d000d7308 */ /* 0x000fe20000000800 */
[----:B-----5:R-:W-:-:S04]  /*8bc0*/  F2FP.SATFINITE.E4M3.F32.PACK_AB_MERGE_C R4, R75, R74, RZ ;  /* 0x0000004a4b04723e */ /* 0x020fc800048070ff */
[----:B------:R-:W-:-:S03]  /*8bd0*/  PRMT R4, R4, 0x5410, R7 ;  /* 0x0000541004047816 */ /* 0x000fc60000000007 */
[----:B------:R-:W-:Y:S01]  /*8be0*/  MUFU.EX2 R14, R14 ;  /* 0x0000000e000e7308 */ /* 0x000fe20000000800 */
[----:B--2---:R-:W-:-:S07]  /*8bf0*/  IMAD.U32 R39, R152, -0x80000000, RZ ;  /* 0x8000000098277824 */ /* 0x004fce00078e00ff */
[----:B------:R-:W-:Y:S08]  /*8c00*/  MUFU.EX2 R36, R10 ;  /* 0x0000000a00247308 */ /* 0x000ff00000000800 */
[----:B------:R-:W2:Y:S08]  /*8c10*/  MUFU.EX2 R37, R11 ;  /* 0x0000000b00257308 */ /* 0x000eb00000000800 */
[----:B------:R-:W3:Y:S08]  /*8c20*/  MUFU.EX2 R15, R15 ;  /* 0x0000000f000f7308 */ /* 0x000ef00000000800 */
[----:B------:R-:W-:Y:S01]  /*8c30*/  MUFU.EX2 R16, R16 ;  /* 0x0000001000107308 */ /* 0x000fe20000000800 */
[----:B--2---:R-:W-:-:S04]  /*8c40*/  F2FP.SATFINITE.E4M3.F32.PACK_AB_MERGE_C R6, R37, R36, RZ ;  /* 0x000000242506723e */ /* 0x004fc800048070ff */
[----:B------:R-:W-:Y:S02]  /*8c50*/  PRMT R5, R5, 0x5410, R6 ;  /* 0x0000541005057816 */ /* 0x000fe40000000006 */
[----:B------:R-:W-:Y:S01]  /*8c60*/  F2FP.SATFINITE.E4M3.F32.PACK_AB_MERGE_C R6, R13, R12, RZ ;  /* 0x0000000c0d06723e */ /* 0x000fe200048070ff */
        /* <DEDUP_REMOVED lines=28> */
[----:B------:R-:W-:Y:S01]  /*8e30*/  MUFU.EX2 R34, R34 ;  /* 0x0000002200227308 */ /* 0x000fe20000000800 */
[----:B---3--:R-:W-:-:S04]  /*8e40*/  F2FP.SATFINITE.E4M3.F32.PACK_AB_MERGE_C R11, R31, R30, RZ ;  /* 0x0000001e1f0b723e */ /* 0x008fc800048070ff */
[----:B------:R-:W-:-:S03]  /*8e50*/  PRMT R10, R10, 0x5410, R11 ;  /* 0x000054100a0a7816 */ /* 0x000fc6000000000b */
[----:B------:R-:W2:Y:S08]  /*8e60*/  MUFU.EX2 R35, R35 ;  /* 0x0000002300237308 */ /* 0x000eb00000000800 */
[----:B------:R-:W3:Y:S01]  /*8e70*/  MUFU.EX2 R33, R33 ;  /* 0x0000002100217308 */ /* 0x000ee20000000800 */
[----:B--2---:R-:W-:Y:S02]  /*8e80*/  F2FP.SATFINITE.E4M3.F32.PACK_AB_MERGE_C R38, R35, R34, RZ ;  /* 0x000000222326723e */ /* 0x004fe400048070ff */
[----:B---3--:R-:W-:-:S04]  /*8e90*/  F2FP.SATFINITE.E4M3.F32.PACK_AB_MERGE_C R11, R33, R32, RZ ;  /* 0x00000020210b723e */ /* 0x008fc800048070ff */
[----:B------:R-:W-:Y:S01]  /*8ea0*/  PRMT R11, R11, 0x5410, R38 ;  /* 0x000054100b0b7816 */ /* 0x000fe20000000026 */
[----:B------:R-:W-:-:S04]  /*8eb0*/  IMAD.MOV.U32 R38, RZ, RZ, 0x1 ;  /* 0x00000001ff267424 */ /* 0x000fc800078e00ff */
[----:B----4-:R1:W-:Y:S01]  /*8ec0*/  SYNCS.ARRIVE.TRANS64.RED.ART0 RZ, [UR8], R38 ;  /* 0x00000026ffff79a7 */ /* 0x0103e20008500408 */
[----:B------:R1:W-:Y:S01]  /*8ed0*/  STTM.x8 tmem[UR4], R4 ;  /* 0x00000004000079ed */ /* 0x0003e200081c0004 */
[----:B------:R-:W2:Y:S02]  /*8ee0*/  FENCE.VIEW.ASYNC.T ;  /* 0x00000000000073c6 */ /* 0x000ea40000000200 */
[----:B--2---:R-:W-:Y:S01]  /*8ef0*/  NOP ;  /* 0x0000000000007918 */ /* 0x004fe20000000000 */
[----:B------:R1:W-:Y:S01]  /*8f00*/  @P0 SYNCS.ARRIVE.TRANS64.RED.ART0 RZ, [UR6], R38 ;  /* 0x00000026ffff09a7 */ /* 0x0003e20008500406 */
[----:B------:R-:W2:Y:S02]  /*8f10*/  SYNCS.PHASECHK.TRANS64.TRYWAIT P0, [UR7+0x148], R39 ;  /* 0x00014827ff0075a7 */ /* 0x000ea40008001107 */
[----:B-12---:R-:W-:Y:S05]  /*8f20*/  @!P0 BRA `(.L_x_74) ;  /* 0x0000002c004c8947 */ /* 0x006fea0003800000 */
.L_x_148:
[----:B------:R-:W-:Y:S01]  /*8f30*/  MOV R5, UR9 ;  /* 0x0000000900057c02 */ /* 0x000fe20008000f00 */
[----:B-1----:R-:W-:Y:S01]  /*8f40*/  FMUL R4, R159, R153 ;  /* 0x000000999f047220 */ /* 0x002fe20000400000 */
[----:B------:R-:W-:Y:S01]  /*8f50*/  FADD2 R110, R132.F32x2.HI_LO, R110.F32x2.HI_LO ;  /* 0x0000006e846e724b */ /* 0x000fe20000000000 */
[----:B------:R-:W-:Y:S01]  /*8f60*/  UIADD3 UR10, UPT, UPT, UR10, 0x1, URZ ;  /* 0x000000010a0a7890 */ /* 0x000fe2000fffe0ff */
[----:B------:R-:W-:Y:S01]  /*8f70*/  FADD2 R114, R114.F32x2.HI_LO, R124.F32x2.HI_LO ;  /* 0x0000007c7272724b */ /* 0x000fe20000000000 */
[----:B------:R-:W-:Y:S01]  /*8f80*/  LOP3.LUT R152, R152, 0x1, RZ, 0x3c, !PT ;  /* 0x0000000198987812 */ /* 0x000fe200078e3cff */
[----:B------:R-:W-:Y:S01]  /*8f90*/  FADD2 R4, R4.F32x2.HI_LO, R112.F32x2.HI_LO ;  /* 0x000000700404724b */ /* 0x000fe20000000000 */
[----:B------:R-:W-:Y:S01]  /*8fa0*/  UISETP.NE.AND UP0, UPT, UR10, URZ, UPT ;  /* 0x000000ff0a00728c */ /* 0x000fe2000bf05270 */
[----:B------:R-:W-:Y:S01]  /*8fb0*/  FADD2 R134, R134.F32x2.HI_LO, R138.F32x2.HI_LO ;  /* 0x0000008a8686724b */ /* 0x000fe20000000000 */
[----:B------:R-:W-:Y:S01]  /*8fc0*/  LOP3.LUT R149, R149, 0x1, RZ, 0x3c, !PT ;  /* 0x0000000195957812 */ /* 0x000fe200078e3cff */
[----:B------:R-:W-:Y:S01]  /*8fd0*/  FADD2 R4, R4.F32x2.HI_LO, R108.F32x2.HI_LO ;  /* 0x0000006c0404724b */ /* 0x000fe20000000000 */
[----:B------:R-:W-:Y:S01]  /*8fe0*/  MOV R155, R150 ;  /* 0x00000096009b7202 */ /* 0x000fe20000000f00 */
[----:B------:R-:W-:-:S02]  /*8ff0*/  FADD2 R110, R110.F32x2.HI_LO, R118.F32x2.HI_LO ;  /* 0x000000766e6e724b */ /* 0x000fc40000000000 */
[----:B------:R-:W-:Y:S02]  /*9000*/  FADD2 R114, R114.F32x2.HI_LO, R120.F32x2.HI_LO ;  /* 0x000000787272724b */ /* 0x000fe40000000000 */
[----:B------:R-:W-:Y:S02]  /*9010*/  FADD2 R134, R134.F32x2.HI_LO, R122.F32x2.HI_LO ;  /* 0x0000007a8686724b */ /* 0x000fe40000000000 */
[----:B------:R-:W-:Y:S02]  /*9020*/  FADD2 R4, R4.F32x2.HI_LO, R116.F32x2.HI_LO ;  /* 0x000000740404724b */ /* 0x000fe40000000000 */
[----:B------:R-:W-:Y:S02]  /*9030*/  FADD2 R110, R110.F32x2.HI_LO, R136.F32x2.HI_LO ;  /* 0x000000886e6e724b */ /* 0x000fe40000000000 */
[----:B------:R-:W-:Y:S02]  /*9040*/  FADD2 R114, R114.F32x2.HI_LO, R130.F32x2.HI_LO ;  /* 0x000000827272724b */ /* 0x000fe40000000000 */
        /* <DEDUP_REMOVED lines=51> */
[----:B------:R-:W-:-:S04]  /*9380*/  FADD2 R4, R4.F32x2.HI_LO, R110.F32x2.HI_LO ;  /* 0x0000006e0404724b */ /* 0x000fc80000000000 */
[----:B------:R-:W-:-:S04]  /*9390*/  FADD2 R4, R4.F32x2.HI_LO, R114.F32x2.HI_LO ;  /* 0x000000720404724b */ /* 0x000fc80000000000 */
[----:B------:R-:W-:Y:S01]  /*93a0*/  FADD R153, R4, R5 ;  /* 0x0000000504997221 */ /* 0x000fe20000000000 */
[----:B------:R-:W-:Y:S06]  /*93b0*/  BRA.U UP0, `(.L_x_75) ;  /* 0xffffffdd00287547 */ /* 0x000fec000b83ffff */
.L_x_72:
[----:B------:R-:W2:Y:S01]  /*93c0*/  S2R R2, SR_TID.X ;  /* 0x0000000000027919 */ /* 0x000ea20000002100 */
[----:B------:R-:W3:Y:S01]  /*93d0*/  S2UR UR4, SR_CgaCtaId ;  /* 0x00000000000479c3 */ /* 0x000ee20000008800 */
[----:B------:R-:W-:Y:S01]  /*93e0*/  UMOV UR5, 0x400 ;  /* 0x0000040000057882 */ /* 0x000fe20000000000 */
[----:B------:R-:W-:Y:S01]  /*93f0*/  SHF.L.U32 R152, R152, 0x1f, RZ ;  /* 0x0000001f98987819 */ /* 0x000fe200000006ff */
[----:B---3--:R-:W-:Y:S01]  /*9400*/  ULEA UR4, UR4, UR5, 0x18 ;  /* 0x0000000504047291 */ /* 0x008fe2000f8ec0ff */
[----:B--2---:R-:W-:-:S05]  /*9410*/  IMAD.SHL.U32 R2, R2, 0x4, RZ ;  /* 0x0000000402027824 */ /* 0x004fca00078e00ff */
[----:B------:R-:W-:-:S05]  /*9420*/  LOP3.LUT R2, R2, 0x1fc, RZ, 0xc0, !PT ;  /* 0x000001fc02027812 */ /* 0x000fca00078ec0ff */
[----:B------:R2:W-:Y:S04]  /*9430*/  STS [R2+UR4+0x18c], R153 ;  /* 0x00018c9902007988 */ /* 0x0005e80008000804 */
[----:B------:R2:W-:Y:S01]  /*9440*/  STS [R2+UR4+0x38c], R150 ;  /* 0x00038c9602007988 */ /* 0x0005e20008000804 */
[----:B------:R2:W-:Y:S06]  /*9450*/  BAR.ARV R142, 0x40 ;  /* 0x0001008e0000751d */ /* 0x0005ec0000002000 */
[----:B------:R-:W3:Y:S02]  /*9460*/  SYNCS.PHASECHK.TRANS64.TRYWAIT P0, [UR4+0x148], R152 ;  /* 0x00014898ff0075a7 */ /* 0x000ee40008001104 */
[----:B--23--:R-:W-:Y:S05]  /*9470*/  @!P0 BRA `(.L_x_76) ;  /* 0x0000002800148947 */ /* 0x00cfea0003800000 */
.L_x_150:
[----:B------:R-:W-:Y:S06]  /*9480*/  BAR.ARV 0x2, 0x120 ;  /* 0x0084800000007b1d */ /* 0x000fec0000002000 */
[----:B------:R-:W-:Y:S05]  /*9490*/  BRA `(.L_x_77) ;  /* 0x0000000000347947 */ /* 0x000fea0003800000 */
.L_x_67:
[----:B------:R-:W-:Y:S05]  /*94a0*/  @P0 BRA `(.L_x_78) ;  /* 0x00000000002c0947 */ /* 0x000fea0003800000 */
[----:B-1----:R-:W1:Y:S01]  /*94b0*/  S2UR UR5, SR_CgaCtaId ;  /* 0x00000000000579c3 */ /* 0x002e620000008800 */
[----:B--2---:R-:W-:Y:S01]  /*94c0*/  UMOV UR6, 0x400 ;  /* 0x0000040000067882 */ /* 0x004fe20000000000 */
[----:B------:R-:W-:Y:S01]  /*94d0*/  UMOV UR4, 0x20 ;  /* 0x0000002000047882 */ /* 0x000fe20000000000 */
[----:B------:R-:W-:Y:S01]  /*94e0*/  ELECT P0, URZ, PT ;  /* 0x0000000000ff782f */ /* 0x000fe20003800000 */
[----:B-1----:R-:W-:Y:S02]  /*94f0*/  ULEA UR5, UR5, UR6, 0x18 ;  /* 0x0000000605057291 */ /* 0x002fe4000f8ec0ff */
[----:B------:R-:W-:-:S04]  /*9500*/  UIADD3 UR6, UPT, UPT, -UR4, 0x100000, URZ ;  /* 0x0010000004067890 */ /* 0x000fc8000fffe1ff */
[----:B---3--:R-:W-:Y:S02]  /*9510*/  USHF.L.U32 UR7, UR6, 0xb, URZ ;  /* 0x0000000b06077899 */ /* 0x008fe400080006ff */
[----:B------:R-:W-:Y:S01]  /*9520*/  USHF.L.U32 UR6, UR6, 0x1, URZ ;  /* 0x0000000106067899 */ /* 0x000fe200080006ff */
[----:B------:R-:W1:Y:S11]  /*9530*/  FENCE.VIEW.ASYNC.S ;  /* 0x00000000000073c6 */ /* 0x000e760000000000 */
[----:B-1----:R1:W2:Y:S01]  /*9540*/  SYNCS.EXCH.64 URZ, [UR5+0x180], UR6 ;  /* 0x0001800605ff75b2 */ /* 0x0022a20008000100 */
[----:B------:R-:W-:Y:S01]  /*9550*/  NOP ;  /* 0x0000000000007918 */ /* 0x000fe20000000000 */
.L_x_78:
[----:B------:R-:W-:Y:S01]  /*9560*/  NOP ;  /* 0x0000000000007918 */ /* 0x000fe20000000000 */
.L_x_77:
[C---:B------:R-:W-:Y:S02]  /*9570*/  ISETP.NE.AND P0, PT, R0.reuse, 0xc, PT ;  /* 0x0000000c0000780c */ /* 0x040fe40003f05270 */
[----:B-12345:R-:W-:-:S04]  /*9580*/  LOP3.LUT R2, R0, 0xfffffffc, RZ, 0xc0, !PT ;  /* 0xfffffffc00027812 */ /* 0x03efc800078ec0ff */
[----:B------:R-:W-:-:S07]  /*9590*/  ISETP.NE.AND P1, PT, R2, 0x8, PT ;  /* 0x000000080200780c */ /* 0x000fce0003f25270 */
[----:B------:R-:W-:Y:S06]  /*95a0*/  @P0 BRA `(.L_x_79) ;  /* 0x00000000002c0947 */ /* 0x000fec0003800000 */
        /* <DEDUP_REMOVED lines=11> */
.L_x_79:
[----:B------:R-:W-:Y:S01]  /*9660*/  NOP ;  /* 0x0000000000007918 */ /* 0x000fe20000000000 */
[----:B------:R-:W-:Y:S05]  /*9670*/  @P1 BRA `(.L_x_80) ;  /* 0x0000001400e81947 */ /* 0x000fea0003800000 */
[----:B------:R-:W-:-:S08]  /*9680*/  NOP ;  /* 0x0000000000007918 */ /* 0x000fd00000000000 */
[----:B------:R-:W3:-:S00]  /*9690*/  USETMAXREG.DEALLOC.CTAPOOL 0x50 ;  /* 0x00000050000079c8 */ /* 0x000ec000080e0500 */
[----:B------:R-:W4:Y:S08]  /*96a0*/  S2UR UR8, SR_CgaCtaId ;  /* 0x00000000000879c3 */ /* 0x000f300000008800 */
[----:B--2---:R-:W-:Y:S01]  /*96b0*/  BAR.SYNC.DEFER_BLOCKING 0x2, 0x120 ;  /* 0x0084800000007b1d */ /* 0x004fe20000010000 */
[----:B---3--:R-:W-:Y:S01]  /*96c0*/  LOP3.LUT R40, R0, 0x3, RZ, 0xc0, !PT ;  /* 0x0000000300287812 */ /* 0x008fe200078ec0ff */
[----:B------:R-:W-:-:S04]  /*96d0*/  IMAD.MOV.U32 R3, RZ, RZ, 0x1 ;  /* 0x00000001ff037424 */ /* 0x000fc800078e00ff */
[----:B-1----:R-:W-:Y:S01]  /*96e0*/  UMOV UR5, 0x400 ;  /* 0x0000040000057882 */ /* 0x002fe20000000000 */
[----:B------:R-:W1:Y:S01]  /*96f0*/  LDCU UR7, c[0x0][0x38c] ;  /* 0x00007180ff0777ac */ /* 0x000e620008000800 */
[----:B------:R-:W2:Y:S01]  /*9700*/  S2UR UR4, SR_CTAID.X ;  /* 0x00000000000479c3 */ /* 0x000ea20000002500 */
[----:B------:R-:W-:Y:S01]  /*9710*/  VIADD R40, R40, 0x3 ;  /* 0x0000000328287836 */ /* 0x000fe20000000000 */
[----:B------:R-:W3:Y:S01]  /*9720*/  S2R R36, SR_TID.X ;  /* 0x0000000000247919 */ /* 0x000ee20000002100 */
[----:B----4-:R-:W-:Y:S02]  /*9730*/  ULEA UR8, UR8, UR5, 0x18 ;  /* 0x0000000508087291 */ /* 0x010fe4000f8ec0ff */
[----:B-1----:R-:W-:Y:S02]  /*9740*/  UIADD3 UR5, UPT, UPT, -UR7, URZ, URZ ;  /* 0x000000ff07057290 */ /* 0x002fe4000fffe1ff */
[----:B------:R-:W-:Y:S02]  /*9750*/  UIADD3 UR9, UPT, UPT, UR8, 0x118, URZ ;  /* 0x0000011808097890 */ /* 0x000fe4000fffe0ff */
[----:B------:R-:W-:Y:S01]  /*9760*/  UIADD3 UR6, UPT, UPT, UR7, -0x1, URZ ;  /* 0xffffffff07067890 */ /* 0x000fe2000fffe0ff */
[----:B------:R-:W-:Y:S01]  /*9770*/  MOV R2, UR8 ;  /* 0x0000000800027c02 */ /* 0x000fe20008000f00 */
[----:B------:R-:W-:-:S02]  /*9780*/  UPRMT UR14, UR14, 0x654, UR9 ;  /* 0x000006540e0e7896 */ /* 0x000fc40008000009 */
[----:B------:R-:W-:Y:S02]  /*9790*/  USHF.R.S32.HI UR5, URZ, 0x1f, UR5 ;  /* 0x0000001fff057899 */ /* 0x000fe40008011405 */
[----:B------:R-:W-:Y:S02]  /*97a0*/  UISETP.GT.AND UP0, UPT, UR7, URZ, UPT ;  /* 0x000000ff0700728c */ /* 0x000fe4000bf04270 */
[----:B--2---:R-:W-:Y:S02]  /*97b0*/  USHF.L.U32 UR9, UR4, 0x7, URZ ;  /* 0x0000000704097899 */ /* 0x004fe400080006ff */
[----:B------:R-:W-:Y:S01]  /*97c0*/  USHF.R.S32.HI UR4, URZ, 0x1f, UR6 ;  /* 0x0000001fff047899 */ /* 0x000fe20008011406 */
[----:B------:R1:W-:Y:S01]  /*97d0*/  SYNCS.ARRIVE.TRANS64.RED.ART0 RZ, [UR14], R3 ;  /* 0x00000003ffff79a7 */ /* 0x0003e2000850040e */
[----:B------:R1:W-:Y:S01]  /*97e0*/  BAR.SYNC.DEFER_BLOCKING R40, 0x40 ;  /* 0x000100280000751d */ /* 0x0003e20000010000 */
[----:B------:R-:W-:Y:S01]  /*97f0*/  ULEA.HI UR5, UR5, -UR7, URZ, 0x7 ;  /* 0x8000000705057291 */ /* 0x000fe2000f8f38ff */
[C---:B---3--:R-:W-:Y:S01]  /*9800*/  IMAD.SHL.U32 R4, R36.reuse, 0x80, RZ ;  /* 0x0000008024047824 */ /* 0x048fe200078e00ff */
[----:B------:R-:W-:Y:S01]  /*9810*/  ULEA.HI UR4, UR4, UR6, URZ, 0x7 ;  /* 0x0000000604047291 */ /* 0x000fe2000f8f38ff */
[----:B------:R-:W-:Y:S01]  /*9820*/  LOP3.LUT R44, R36, 0x7f, RZ, 0xc0, !PT ;  /* 0x0000007f242c7812 */ /* 0x000fe200078ec0ff */
[----:B------:R-:W-:-:S02]  /*9830*/  USHF.R.S32.HI UR5, URZ, 0x7, UR5 ;  /* 0x00000007ff057899 */ /* 0x000fc40008011405 */
[----:B------:R-:W-:Y:S01]  /*9840*/  USHF.R.S32.HI UR4, URZ, 0x7, UR4 ;  /* 0x00000007ff047899 */ /* 0x000fe20008011404 */
[----:B------:R-:W-:Y:S01]  /*9850*/  LOP3.LUT R4, R4, 0xf80, RZ, 0xc0, !PT ;  /* 0x00000f8004047812 */ /* 0x000fe200078ec0ff */
[----:B------:R-:W-:Y:S01]  /*9860*/  @!UP0 ULOP3.LUT UR4, URZ, UR5, URZ, 0x33, !UPT ;  /* 0x00000005ff048292 */ /* 0x000fe2000f8e33ff */
[----:B------:R-:W-:Y:S01]  /*9870*/  SHF.R.U32.HI R39, RZ, 0x5, R44 ;  /* 0x00000005ff277819 */ /* 0x000fe2000001162c */
[----:B------:R-:W-:Y:S02]  /*9880*/  ULOP3.LUT UR9, UR9, 0x80, URZ, 0xc0, !UPT ;  /* 0x0000008009097892 */ /* 0x000fe4000f8ec0ff */
[----:B------:R-:W-:Y:S02]  /*9890*/  UISETP.GE.AND UP0, UPT, UR4, 0x1, UPT ;  /* 0x000000010400788c */ /* 0x000fe4000bf06270 */
[C---:B------:R-:W-:Y:S01]  /*98a0*/  IMAD R37, R39.reuse, 0x1000, R4 ;  /* 0x0000100027257824 */ /* 0x040fe200078e0204 */
[----:B------:R-:W-:Y:S01]  /*98b0*/  SHF.L.U32 R39, R39, 0x15, RZ ;  /* 0x0000001527277819 */ /* 0x000fe200000006ff */
[----:B------:R-:W-:-:S03]  /*98c0*/  ULEA UR15, UR15, UR9, 0x8 ;  /* 0x000000090f0f7291 */ /* 0x000fc6000f8e40ff */
[----:B------:R-:W-:Y:S01]  /*98d0*/  IADD3 R37, PT, PT, R2, 0x800, R37 ;  /* 0x0000080002257810 */ /* 0x000fe20007ffe025 */
[----:B------:R1:W-:Y:S01]  /*98e0*/  SYNCS.ARRIVE.TRANS64.ART0 RZ, [UR8+0x148], R3 ;  /* 0x00014803ffff79a7 */ /* 0x0003e20008500008 */
[----:B------:R-:W-:Y:S07]  /*98f0*/  BRA.U !UP0, `(.L_x_81) ;  /* 0x0000000508807547 */ /* 0x000fee000b800000 */
[----:B------:R-:W-:Y:S01]  /*9900*/  LEA R38, R44, UR8, 0x2 ;  /* 0x000000082c267c11 */ /* 0x000fe2000f8e10ff */
[----:B------:R-:W-:-:S12]  /*9910*/  UIADD3 UR6, UPT, UPT, -UR4, URZ, URZ ;  /* 0x000000ff04067290 */ /* 0x000fd8000fffe1ff */
.L_x_83:
[----:B--2---:R2:W-:Y:S06]  /*9920*/  BAR.SYNC.DEFER_BLOCKING R40, 0x40 ;  /* 0x000100280000751d */ /* 0x0045ec0000010000 */
[----:B---3--:R-:W3:Y:S02]  /*9930*/  LDS R41, [R38+0x18c] ;  /* 0x00018c0026297984 */ /* 0x008ee40000000800 */
[----:B---3--:R-:W-:-:S13]  /*9940*/  FSETP.GEU.AND P0, PT, R41, 1, PT ;  /* 0x3f8000002900780b */ /* 0x008fda0003f0e000 */
[----:B------:R-:W-:-:S04]  /*9950*/  VOTE.ANY R4, PT, !P0 ;  /* 0x0000000000047806 */ /* 0x000fc800040e0100 */
[----:B------:R-:W-:-:S13]  /*9960*/  ISETP.NE.AND P0, PT, R4, RZ, PT ;  /* 0x000000ff0400720c */ /* 0x000fda0003f05270 */
[----:B--2---:R-:W-:Y:S05]  /*9970*/  @!P0 BRA `(.L_x_82) ;  /* 0x00000004004c8947 */ /* 0x004fea0003800000 */
[C---:B------:R-:W-:Y:S02]  /*9980*/  R2UR UR4, R39.reuse ;  /* 0x00000000270472ca */ /* 0x040fe400000e0000 */
[----:B------:R-:W-:-:S11]  /*9990*/  R2UR UR5, R39 ;  /* 0x00000000270572ca */ /* 0x000fd600000e0000 */
[----:B------:R-:W2:Y:S02]  /*99a0*/  LDTM.x16 R20, tmem[UR4+0x100] ;  /* 0x00010004001479ee */ /* 0x000ea40008240000 */
[-C--:B--2---:R-:W-:Y:S02]  /*99b0*/  FMUL2 R20, R20.F32x2.HI_LO, R41.reuse.F32 ;  /* 0x000000291414724a */ /* 0x084fe40001000000 */
[-C--:B------:R-:W-:Y:S02]  /*99c0*/  FMUL2 R22, R22.F32x2.HI_LO, R41.reuse.F32 ;  /* 0x000000291616724a */ /* 0x080fe40001000000 */
[-C--:B------:R-:W-:Y:S02]  /*99d0*/  FMUL2 R24, R24.F32x2.HI_LO, R41.reuse.F32 ;  /* 0x000000291818724a */ /* 0x080fe40001000000 */
[-C--:B------:R-:W-:Y:S02]  /*99e0*/  FMUL2 R26, R26.F32x2.HI_LO, R41.reuse.F32 ;  /* 0x000000291a1a724a */ /* 0x080fe40001000000 */
[----:B------:R-:W-:-:S02]  /*99f0*/  FMUL2 R28, R28.F32x2.HI_LO, R41.F32 ;  /* 0x000000291c1c724a */ /* 0x000fc40001000000 */
[-C--:B------:R-:W-:Y:S02]  /*9a00*/  FMUL2 R30, R30.F32x2.HI_LO, R41.reuse.F32 ;  /* 0x000000291e1e724a */ /* 0x080fe40001000000 */
[-C--:B------:R-:W-:Y:S02]  /*9a10*/  FMUL2 R32, R32.F32x2.HI_LO, R41.reuse.F32 ;  /* 0x000000292020724a */ /* 0x080fe40001000000 */
[----:B------:R-:W-:-:S04]  /*9a20*/  FMUL2 R34, R34.F32x2.HI_LO, R41.F32 ;  /* 0x000000292222724a */ /* 0x000fc80001000000 */
[----:B------:R-:W-:Y:S01]  /*9a30*/  STTM.x16 tmem[UR5+0x100], R20 ;  /* 0x00010014000079ed */ /* 0x000fe20008240005 */
        /* <DEDUP_REMOVED lines=69> */
[----:B------:R2:W-:Y:S01]  /*9e90*/  STTM.x16 tmem[UR4+0x170], R4 ;  /* 0x00017004000079ed */ /* 0x0005e20008240004 */
[----:B------:R-:W3:Y:S02]  /*9ea0*/  FENCE.VIEW.ASYNC.T ;  /* 0x00000000000073c6 */ /* 0x000ee40000000200 */
.L_x_82:
[----:B---3--:R3:W-:Y:S01]  /*9eb0*/  SYNCS.ARRIVE.TRANS64.RED.ART0 RZ, [UR14], R3 ;  /* 0x00000003ffff79a7 */ /* 0x0087e2000850040e */
[----:B------:R-:W-:-:S04]  /*9ec0*/  UIADD3 UR6, UPT, UPT, UR6, 0x1, URZ ;  /* 0x0000000106067890 */ /* 0x000fc8000fffe0ff */
[----:B------:R-:W-:Y:S01]  /*9ed0*/  UISETP.NE.AND UP0, UPT, UR6, URZ, UPT ;  /* 0x000000ff0600728c */ /* 0x000fe2000bf05270 */
[----:B------:R3:W-:Y:S08]  /*9ee0*/  SYNCS.ARRIVE.TRANS64.ART0 RZ, [UR8+0x148], R3 ;  /* 0x00014803ffff79a7 */ /* 0x0007f00008500008 */
[----:B------:R-:W-:Y:S05]  /*9ef0*/  BRA.U UP0, `(.L_x_83) ;  /* 0xfffffff900887547 */ /* 0x000fea000b83ffff */
.L_x_81:
[----:B------:R4:W-:Y:S01]  /*9f00*/  BAR.SYNC.DEFER_BLOCKING R40, 0x40 ;  /* 0x000100280000751d */ /* 0x0009e20000010000 */
[----:B--2---:R-:W-:Y:S01]  /*9f10*/  LEA R5, R44, UR8, 0x2 ;  /* 0x000000082c057c11 */ /* 0x004fe2000f8e10ff */
[----:B------:R-:W-:-:S04]  /*9f20*/  HFMA2 R4, -RZ, RZ, -0.0 , 0 ;  /* 0x80000000ff047431 */ /* 0x000fc800000001ff */
[----:B------:R4:W2:Y:S04]  /*9f30*/  LDS R52, [R5+0x18c] ;  /* 0x00018c0005347984 */ /* 0x0008a80000000800 */
[----:B------:R4:W5:Y:S01]  /*9f40*/  LDS R47, [R5+0x38c] ;  /* 0x00038c00052f7984 */ /* 0x0009620000000800 */
[----:B------:R4:W-:Y:S01]  /*9f50*/  SYNCS.ARRIVE.TRANS64.ART0 RZ, [UR8+0x148], R3 ;  /* 0x00014803ffff79a7 */ /* 0x0009e20008500008 */
[----:B------:R-:W1:Y:S02]  /*9f60*/  SYNCS.PHASECHK.TRANS64.TRYWAIT P0, [UR8+0x130], RZ ;  /* 0x000130ffff0075a7 */ /* 0x000e640008001108 */
[----:B-12-45:R-:W-:Y:S05]  /*9f70*/  @!P0 BRA `(.L_x_84) ;  /* 0x0000001c00708947 */ /* 0x036fea0003800000 */
.L_x_151:
[----:B------:R-:W2:Y:S01]  /*9f80*/  SYNCS.PHASECHK.TRANS64.TRYWAIT P1, [UR8+0x158], R4 ;  /* 0x00015804ff0075a7 */ /* 0x000ea20008021108 */
[----:B------:R-:W-:Y:S02]  /*9f90*/  IMAD.MOV.U32 R45, RZ, RZ, 0x10 ;  /* 0x00000010ff2d7424 */ /* 0x000fe400078e00ff */
[----:B------:R-:W-:Y:S01]  /*9fa0*/  IMAD.MOV.U32 R53, RZ, RZ, 0x40 ;  /* 0x00000040ff357424 */ /* 0x000fe200078e00ff */
[----:B--2---:R-:W-:-:S05]  /*9fb0*/  R2P PR, R36, 0x5 ;  /* 0x0000000524007804 */ /* 0x004fca0000000000 */
[----:B------:R-:W-:Y:S02]  /*9fc0*/  SEL R45, R45, 0xfffffff0, !P0 ;  /* 0xfffffff02d2d7807 */ /* 0x000fe40004000000 */
[----:B------:R-:W-:Y:S01]  /*9fd0*/  SEL R53, R53, 0xffffffc0, !P2 ;  /* 0xffffffc035357807 */ /* 0x000fe20005000000 */
[----:B------:R-:W-:Y:S06]  /*9fe0*/  @!P1 BRA `(.L_x_85) ;  /* 0x0000001c00689947 */ /* 0x000fec0003800000 */
.L_x_153:
[----:B------:R-:W-:Y:S01]  /*9ff0*/  R2UR UR4, R39 ;  /* 0x00000000270472ca */ /* 0x000fe200000e0000 */
[----:B------:R-:W-:Y:S01]  /*a000*/  BSSY.RECONVERGENT B0, `(.L_x_86) ;  /* 0x00000dd000007945 */ /* 0x000fe20003800200 */
[C---:B------:R-:W-:Y:S02]  /*a010*/  FSETP.NE.AND P1, PT, R52.reuse, RZ, PT ;  /* 0x000000ff3400720b */ /* 0x040fe40003f25000 */
[----:B------:R-:W-:Y:S02]  /*a020*/  SHF.R.U32.HI R54, RZ, 0x3, R37 ;  /* 0x00000003ff367819 */ /* 0x000fe40000011625 */
[----:B------:R-:W-:Y:S02]  /*a030*/  FSEL R46, R52, 1, P1 ;  /* 0x3f800000342e7808 */ /* 0x000fe40000800000 */
[----:B------:R-:W-:Y:S02]  /*a040*/  LOP3.LUT P0, RZ, R36, 0x2, RZ, 0xc0, !PT ;  /* 0x0000000224ff7812 */ /* 0x000fe4000780c0ff */
[----:B------:R-:W-:-:S02]  /*a050*/  LOP3.LUT R54, R37, 0x70, R54, 0x78, !PT ;  /* 0x0000007025367812 */ /* 0x000fc400078e7836 */
[----:B------:R-:W4:Y:S01]  /*a060*/  MUFU.RCP R46, R46 ;  /* 0x0000002e002e7308 */ /* 0x000f220000001000 */
[----:B--2---:R-:W4:Y:S02]  /*a070*/  LDTM.x32 R4, tmem[UR4+0x100] ;  /* 0x00010004000479ee */ /* 0x004f2400082c0000 */
[----:B------:R-:W-:-:S05]  /*a080*/  VIADD R74, R54, 0x20 ;  /* 0x00000020364a7836 */ /* 0x000fca0000000000 */
[----:B------:R-:W2:Y:S01]  /*a090*/  @P1 MUFU.LG2 R52, R52 ;  /* 0x0000003400341308 */ /* 0x000ea20000000c00 */
[----:B------:R-:W-:Y:S02]  /*a0a0*/  @P0 VIADD R74, R54, 0xffffffe0 ;  /* 0xffffffe0364a0836 */ /* 0x000fe40000000000 */
[-C--:B----4-:R-:W-:Y:S02]  /*a0b0*/  FMUL2 R6, R6.F32x2.HI_LO, R46.reuse.F32 ;  /* 0x0000002e0606724a */ /* 0x090fe40001000000 */
[-C--:B------:R-:W-:Y:S02]  /*a0c0*/  FMUL2 R4, R4.F32x2.HI_LO, R46.reuse.F32 ;  /* 0x0000002e0404724a */ /* 0x080fe40001000000 */
[----:B------:R-:W-:Y:S01]  /*a0d0*/  FMUL2 R10, R10.F32x2.HI_LO, R46.F32 ;  /* 0x0000002e0a0a724a */ /* 0x000fe20001000000 */
[----:B------:R-:W-:Y:S01]  /*a0e0*/  F2FP.SATFINITE.E4M3.F32.PACK_AB_MERGE_C R6, R7, R6, RZ ;  /* 0x000000060706723e */ /* 0x000fe200048070ff */
        /* <DEDUP_REMOVED lines=26> */
[----:B--2---:R-:W-:Y:S01]  /*a290*/  @P1 FADD R52, R52, -8 ;  /* 0xc100000034341421 */ /* 0x004fe20000000000 */
[----:B------:R-:W-:-:S02]  /*a2a0*/  F2FP.SATFINITE.E4M3.F32.PACK_AB_MERGE_C R55, R35, R34, RZ ;  /* 0x000000222337723e */ /* 0x000fc400048070ff */
[----:B------:R-:W-:Y:S02]  /*a2b0*/  F2FP.SATFINITE.E4M3.F32.PACK_AB_MERGE_C R58, R33, R32, RZ ;  /* 0x00000020213a723e */ /* 0x000fe400048070ff */
[----:B------:R-:W-:Y:S02]  /*a2c0*/  PRMT R40, R5, 0x5410, R6 ;  /* 0x0000541005287816 */ /* 0x000fe40000000006 */
[----:B------:R-:W-:Y:S02]  /*a2d0*/  PRMT R41, R9, 0x5410, R10 ;  /* 0x0000541009297816 */ /* 0x000fe4000000000a */
[----:B------:R-:W-:Y:S02]  /*a2e0*/  PRMT R42, R13, 0x5410, R14 ;  /* 0x000054100d2a7816 */ /* 0x000fe4000000000e */
[----:B------:R-:W2:Y:S01]  /*a2f0*/  LDTM.x32 R4, tmem[UR4+0x120] ;  /* 0x00012004000479ee */ /* 0x000ea200082c0000 */
[----:B------:R-:W-:Y:S02]  /*a300*/  PRMT R43, R36, 0x5410, R43 ;  /* 0x00005410242b7816 */ /* 0x000fe4000000002b */
[----:B------:R-:W-:-:S02]  /*a310*/  PRMT R48, R37, 0x5410, R48 ;  /* 0x0000541025307816 */ /* 0x000fc40000000030 */
[----:B------:R-:W-:Y:S01]  /*a320*/  PRMT R49, R38, 0x5410, R49 ;  /* 0x0000541026317816 */ /* 0x000fe20000000031 */
[----:B------:R4:W-:Y:S01]  /*a330*/  STS.128 [R54], R40 ;  /* 0x0000002836007388 */ /* 0x0009e20000000c00 */
[----:B------:R-:W-:Y:S02]  /*a340*/  PRMT R50, R51, 0x5410, R50 ;  /* 0x0000541033327816 */ /* 0x000fe40000000032 */
[----:B------:R-:W-:Y:S01]  /*a350*/  PRMT R51, R58, 0x5410, R55 ;  /* 0x000054103a337816 */ /* 0x000fe20000000037 */
[----:B------:R-:W-:-:S05]  /*a360*/  IMAD.IADD R55, R54, 0x1, R45 ;  /* 0x0000000136377824 */ /* 0x000fca00078e022d */
[----:B------:R5:W-:Y:S01]  /*a370*/  STS.128 [R55], R48 ;  /* 0x0000003037007388 */ /* 0x000be20000000c00 */
[-C--:B--2---:R-:W-:Y:S02]  /*a380*/  FMUL2 R6, R6.F32x2.HI_LO, R46.reuse.F32 ;  /* 0x0000002e0606724a */ /* 0x084fe40001000000 */
        /* <DEDUP_REMOVED lines=29> */
[----:B----4-:R-:W-:Y:S01]  /*a560*/  IMAD.IADD R54, R54, 0x1, R53 ;  /* 0x0000000136367824 */ /* 0x010fe200078e0235 */
[----:B------:R-:W-:-:S02]  /*a570*/  F2FP.SATFINITE.E4M3.F32.PACK_AB_MERGE_C R69, R35, R34, RZ ;  /* 0x000000222345723e */ /* 0x000fc400048070ff */
[----:B------:R-:W-:Y:S02]  /*a580*/  F2FP.SATFINITE.E4M3.F32.PACK_AB_MERGE_C R72, R33, R32, RZ ;  /* 0x000000202148723e */ /* 0x000fe400048070ff */
[----:B------:R-:W-:Y:S02]  /*a590*/  PRMT R36, R5, 0x5410, R6 ;  /* 0x0000541005247816 */ /* 0x000fe40000000006 */
[----:B------:R-:W-:Y:S02]  /*a5a0*/  PRMT R37, R9, 0x5410, R10 ;  /* 0x0000541009257816 */ /* 0x000fe4000000000a */
[----:B------:R-:W-:Y:S02]  /*a5b0*/  PRMT R38, R13, 0x5410, R14 ;  /* 0x000054100d267816 */ /* 0x000fe4000000000e */
[----:B------:R-:W2:Y:S01]  /*a5c0*/  LDTM.x32 R4, tmem[UR4+0x140] ;  /* 0x00014004000479ee */ /* 0x000ea200082c0000 */
[----:B------:R-:W-:Y:S02]  /*a5d0*/  PRMT R39, R57, 0x5410, R56 ;  /* 0x0000541039277816 */ /* 0x000fe40000000038 */
[----:B-----5:R-:W-:Y:S01]  /*a5e0*/  PRMT R48, R61, 0x5410, R60 ;  /* 0x000054103d307816 */ /* 0x020fe2000000003c */
[--C-:B------:R-:W-:Y:S01]  /*a5f0*/  IMAD.IADD R60, R53, 0x1, R74.reuse ;  /* 0x00000001353c7824 */ /* 0x100fe200078e024a */
[----:B------:R-:W-:Y:S01]  /*a600*/  PRMT R49, R66, 0x5410, R63 ;  /* 0x0000541042317816 */ /* 0x000fe2000000003f */
[----:B------:R-:W-:Y:S01]  /*a610*/  IMAD.IADD R63, R45, 0x1, R74 ;  /* 0x000000012d3f7824 */ /* 0x000fe200078e024a */
[----:B------:R-:W-:Y:S01]  /*a620*/  PRMT R50, R70, 0x5410, R67 ;  /* 0x0000541046327816 */ /* 0x000fe20000000043 */
[----:B------:R4:W-:Y:S01]  /*a630*/  STS.128 [R74], R36 ;  /* 0x000000244a007388 */ /* 0x0009e20000000c00 */
[----:B------:R-:W-:-:S05]  /*a640*/  PRMT R51, R72, 0x5410, R69 ;  /* 0x0000541048337816 */ /* 0x000fca0000000045 */
        /* <DEDUP_REMOVED lines=31> */
[----:B----4-:R-:W2:Y:S01]  /*a840*/  @P1 LDC R36, c[0x0][0x600] ;  /* 0x00018000ff241b82 */ /* 0x010ea20000000800 */
[----:B------:R-:W-:-:S02]  /*a850*/  F2FP.SATFINITE.E4M3.F32.PACK_AB_MERGE_C R56, R35, R34, RZ ;  /* 0x000000222338723e */ /* 0x000fc400048070ff */
[----:B------:R-:W-:Y:S02]  /*a860*/  F2FP.SATFINITE.E4M3.F32.PACK_AB_MERGE_C R61, R33, R32, RZ ;  /* 0x00000020213d723e */ /* 0x000fe400048070ff */
[----:B------:R-:W-:Y:S02]  /*a870*/  PRMT R40, R5, 0x5410, R6 ;  /* 0x0000541005287816 */ /* 0x000fe40000000006 */
[----:B------:R-:W-:Y:S02]  /*a880*/  PRMT R41, R9, 0x5410, R10 ;  /* 0x0000541009297816 */ /* 0x000fe4000000000a */
[----:B------:R-:W4:Y:S01]  /*a890*/  LDTM.x32 R4, tmem[UR4+0x160] ;  /* 0x00016004000479ee */ /* 0x000f2200082c0000 */
[----:B------:R-:W1:Y:S01]  /*a8a0*/  LDCU UR4, c[0x0][0x380] ;  /* 0x00007000ff0477ac */ /* 0x000e620008000800 */
[----:B------:R-:W-:Y:S02]  /*a8b0*/  PRMT R42, R43, 0x5410, R42 ;  /* 0x000054102b2a7816 */ /* 0x000fe4000000002a */
[----:B------:R-:W-:-:S05]  /*a8c0*/  PRMT R43, R58, 0x5410, R55 ;  /* 0x000054103a2b7816 */ /* 0x000fca0000000037 */
[----:B------:R5:W-:Y:S01]  /*a8d0*/  STS.128 [R54], R40 ;  /* 0x0000002836007388 */ /* 0x000be20000000c00 */
[----:B--2---:R-:W-:Y:S01]  /*a8e0*/  @P1 FFMA R36, R47, R36, R52 ;  /* 0x000000242f241223 */ /* 0x004fe20000000034 */
[----:B-1----:R-:W-:Y:S01]  /*a8f0*/  UIADD3 UR4, UPT, UPT, -UR15, UR4, URZ ;  /* 0x000000040f047290 */ /* 0x002fe2000fffe1ff */
[----:B----4-:R-:W-:-:S05]  /*a900*/  FMUL2 R4, R4.F32x2.HI_LO, R46.F32 ;  /* 0x0000002e0404724a */ /* 0x010fca0001000000 */
[----:B------:R-:W-:Y:S01]  /*a910*/  ISETP.LT.AND P0, PT, R44, UR4, PT ;  /* 0x000000042c007c0c */ /* 0x000fe2000bf01270 */
        /* <DEDUP_REMOVED lines=29> */
[--C-:B------:R-:W-:Y:S01]  /*aaf0*/  IMAD.IADD R17, R54, 0x1, R45.reuse ;  /* 0x0000000136117824 */ /* 0x100fe200078e022d */
[----:B------:R-:W-:Y:S01]  /*ab00*/  F2FP.SATFINITE.E4M3.F32.PACK_AB_MERGE_C R33, R33, R32, RZ ;  /* 0x000000202121723e */ /* 0x000fe200048070ff */
[----:B------:R-:W-:Y:S01]  /*ab10*/  IMAD.IADD R45, R60, 0x1, R45 ;  /* 0x000000013c2d7824 */ /* 0x000fe200078e022d */
[----:B------:R-:W-:-:S02]  /*ab20*/  F2FP.SATFINITE.E4M3.F32.PACK_AB_MERGE_C R34, R35, R34, RZ ;  /* 0x000000222322723e */ /* 0x000fc400048070ff */
[----:B------:R-:W-:Y:S02]  /*ab30*/  PRMT R12, R62, 0x5410, R59 ;  /* 0x000054103e0c7816 */ /* 0x000fe4000000003b */
[----:B------:R-:W-:Y:S02]  /*ab40*/  PRMT R13, R65, 0x5410, R64 ;  /* 0x00005410410d7816 */ /* 0x000fe40000000040 */
[----:B------:R-:W-:Y:S02]  /*ab50*/  PRMT R14, R57, 0x5410, R68 ;  /* 0x00005410390e7816 */ /* 0x000fe40000000044 */
[----:B------:R-:W-:Y:S02]  /*ab60*/  PRMT R15, R61, 0x5410, R56 ;  /* 0x000054103d0f7816 */ /* 0x000fe40000000038 */
[----:B------:R-:W-:Y:S02]  /*ab70*/  PRMT R9, R9, 0x5410, R10 ;  /* 0x0000541009097816 */ /* 0x000fe4000000000a */
[----:B------:R-:W-:Y:S01]  /*ab80*/  PRMT R8, R5, 0x5410, R6 ;  /* 0x0000541005087816 */ /* 0x000fe20000000006 */
[----:B------:R5:W-:Y:S01]  /*ab90*/  STS.128 [R17], R12 ;  /* 0x0000000c11007388 */ /* 0x000be20000000c00 */
[----:B------:R-:W-:-:S02]  /*aba0*/  PRMT R10, R7, 0x5410, R4 ;  /* 0x00005410070a7816 */ /* 0x000fc40000000004 */
[----:B------:R-:W-:Y:S01]  /*abb0*/  PRMT R11, R16, 0x5410, R11 ;  /* 0x00005410100b7816 */ /* 0x000fe2000000000b */
[----:B------:R-:W-:Y:S01]  /*abc0*/  IMAD.MOV.U32 R16, RZ, RZ, -0x800000 ;  /* 0xff800000ff107424 */ /* 0x000fe200078e00ff */
[----:B------:R-:W-:Y:S01]  /*abd0*/  PRMT R4, R21, 0x5410, R22 ;  /* 0x0000541015047816 */ /* 0x000fe20000000016 */
[----:B------:R-:W-:Y:S01]  /*abe0*/  @P1 FMUL R16, R36, 0.69314718246459960938 ;  /* 0x3f31721824101820 */ /* 0x000fe20000400000 */
[----:B------:R-:W-:Y:S01]  /*abf0*/  PRMT R5, R25, 0x5410, R26 ;  /* 0x0000541019057816 */ /* 0x000fe2000000001a */
[----:B------:R5:W-:Y:S01]  /*ac00*/  STS.128 [R60], R8 ;  /* 0x000000083c007388 */ /* 0x000be20000000c00 */
[----:B------:R-:W-:Y:S02]  /*ac10*/  PRMT R6, R29, 0x5410, R30 ;  /* 0x000054101d067816 */ /* 0x000fe4000000001e */
[----:B------:R-:W-:-:S05]  /*ac20*/  PRMT R7, R33, 0x5410, R34 ;  /* 0x0000541021077816 */ /* 0x000fca0000000022 */
[----:B------:R5:W-:Y:S01]  /*ac30*/  STS.128 [R45], R4 ;  /* 0x000000042d007388 */ /* 0x000be20000000c00 */
[----:B------:R1:W-:Y:S06]  /*ac40*/  MEMBAR.ALL.CTA ;  /* 0x0000000000007992 */ /* 0x0003ec0000008000 */
[----:B-1----:R-:W1:Y:S02]  /*ac50*/  FENCE.VIEW.ASYNC.S ;  /* 0x00000000000073c6 */ /* 0x002e640000000000 */
[----:B-1----:R5:W-:Y:S01]  /*ac60*/  SYNCS.ARRIVE.TRANS64.RED.ART0 RZ, [UR14], R3 ;  /* 0x00000003ffff79a7 */ /* 0x002be2000850040e */
[----:B------:R5:W-:Y:S01]  /*ac70*/  SYNCS.ARRIVE.TRANS64.ART0 RZ, [UR8+0x150], R3 ;  /* 0x00015003ffff79a7 */ /* 0x000be20008500008 */
[----:B------:R-:W-:Y:S05]  /*ac80*/  @!P0 BRA `(.L_x_87) ;  /* 0x0000000000508947 */ /* 0x000fea0003800000 */
[----:B-----5:R-:W1:Y:S01]  /*ac90*/  LDC.64 R6, c[0x0][0x3d0] ;  /* 0x0000f400ff067b82 */ /* 0x020e620000000a00 */
[----:B------:R-:W-:Y:S01]  /*aca0*/  USHF.R.S32.HI UR4, URZ, 0x1f, UR61 ;  /* 0x0000001fff047899 */ /* 0x000fe2000801143d */
[----:B------:R-:W-:Y:S01]  /*acb0*/  IADD3 R44, P0, PT, R44, UR15, RZ ;  /* 0x0000000f2c2c7c10 */ /* 0x000fe2000ff1e0ff */
[----:B------:R-:W-:Y:S01]  /*acc0*/  USHF.R.S32.HI UR6, URZ, 0x1f, UR60 ;  /* 0x0000001fff067899 */ /* 0x000fe2000801143c */
[----:B---3--:R-:W-:-:S04]  /*acd0*/  MOV R3, UR15 ;  /* 0x0000000f00037c02 */ /* 0x008fc80008000f00 */
[----:B------:R-:W2:Y:S01]  /*ace0*/  LDC.64 R4, c[0x0][0x3c8] ;  /* 0x0000f200ff047b82 */ /* 0x000ea20000000a00 */
[----:B------:R-:W-:Y:S01]  /*acf0*/  LEA.HI.X.SX32 R45, R3, RZ, 0x1, P0 ;  /* 0x000000ff032d7211 */ /* 0x000fe200000f0eff */
[C---:B-1----:R-:W-:Y:S02]  /*ad00*/  IMAD R8, R6.reuse, UR4, RZ ;  /* 0x0000000406087c24 */ /* 0x042fe4000f8e02ff */
[----:B------:R-:W1:Y:S01]  /*ad10*/  LDCU.64 UR4, c[0x0][0x3b0] ;  /* 0x00007600ff0477ac */ /* 0x000e620008000a00 */
[----:B------:R-:W-:-:S04]  /*ad20*/  IMAD.WIDE.U32 R44, R6, UR61, R44 ;  /* 0x0000003d062c7c25 */ /* 0x000fc8000f8e002c */
[----:B------:R-:W-:Y:S02]  /*ad30*/  IMAD R7, R7, UR61, R8 ;  /* 0x0000003d07077c24 */ /* 0x000fe4000f8e0208 */
[C---:B--2---:R-:W-:Y:S01]  /*ad40*/  IMAD R6, R4.reuse, UR6, RZ ;  /* 0x0000000604067c24 */ /* 0x044fe2000f8e02ff */
[----:B------:R-:W2:Y:S02]  /*ad50*/  LDCU.64 UR6, c[0x0][0x358] ;  /* 0x00006b00ff0677ac */ /* 0x000ea40008000a00 */
[----:B------:R-:W-:Y:S01]  /*ad60*/  IADD3 R45, PT, PT, R45, R7, RZ ;  /* 0x000000072d2d7210 */ /* 0x000fe20007ffe0ff */
[----:B------:R-:W-:Y:S02]  /*ad70*/  IMAD R5, R5, UR60, R6 ;  /* 0x0000003c05057c24 */ /* 0x000fe4000f8e0206 */
[----:B------:R-:W-:-:S05]  /*ad80*/  IMAD.WIDE.U32 R44, R4, UR60, R44 ;  /* 0x0000003c042c7c25 */ /* 0x000fca000f8e002c */
[----:B------:R-:W-:Y:S02]  /*ad90*/  IADD3 R5, PT, PT, R45, R5, RZ ;  /* 0x000000052d057210 */ /* 0x000fe40007ffe0ff */
[----:B-1----:R-:W-:-:S04]  /*ada0*/  LEA R4, P0, R44, UR4, 0x2 ;  /* 0x000000042c047c11 */ /* 0x002fc8000f8010ff */
[----:B------:R-:W-:-:S05]  /*adb0*/  LEA.HI.X R5, R44, UR5, R5, 0x2, P0 ;  /* 0x000000052c057c11 */ /* 0x000fca00080f1405 */
[----:B--2---:R1:W-:Y:S04]  /*adc0*/  STG.E desc[UR6][R4.64], R16 ;  /* 0x0000001004007986 */ /* 0x0043e8000c101906 */
.L_x_87:
[----:B------:R-:W-:Y:S05]  /*add0*/  BSYNC.RECONVERGENT B0 ;  /* 0x0000000000007941 */ /* 0x000fea0003800200 */
.L_x_86:
[----:B------:R-:W2:Y:S02]  /*ade0*/  SYNCS.PHASECHK.TRANS64.TRYWAIT P0, [UR8+0x158], RZ ;  /* 0x000158ffff0075a7 */ /* 0x000ea40008001108 */
[----:B--2---:R-:W-:Y:S05]  /*adf0*/  @!P0 BRA `(.L_x_88) ;  /* 0x0000001000008947 */ /* 0x004fea0003800000 */
.L_x_154:
[----:B------:R-:W-:Y:S06]  /*ae00*/  BAR.ARV 0x2, 0x120 ;  /* 0x0084800000007b1d */ /* 0x000fec0000002000 */
[----:B------:R-:W-:Y:S05]  /*ae10*/  BRA `(.L_x_89) ;  /* 0x0000000000347947 */ /* 0x000fea0003800000 */
.L_x_80:
[----:B------:R-:W-:Y:S05]  /*ae20*/  @P0 BRA `(.L_x_90) ;  /* 0x00000000002c0947 */ /* 0x000fea0003800000 */
[----:B-1----:R-:W1:Y:S01]  /*ae30*/  S2UR UR5, SR_CgaCtaId ;  /* 0x00000000000579c3 */ /* 0x002e620000008800 */
        /* <DEDUP_REMOVED lines=8> */
[----:B-1----:R3:W4:Y:S02]  /*aec0*/  SYNCS.EXCH.64 URZ, [UR5+0x180], UR6 ;  /* 0x0001800605ff75b2 */ /* 0x0027240008000100 */
[----:B---3--:R-:W-:Y:S01]  /*aed0*/  NOP ;  /* 0x0000000000007918 */ /* 0x008fe20000000000 */
.L_x_90:
[----:B------:R-:W-:Y:S01]  /*aee0*/  NOP ;  /* 0x0000000000007918 */ /* 0x000fe20000000000 */
.L_x_89:
[----:B------:R-:W-:-:S13]  /*aef0*/  ISETP.NE.AND P0, PT, R0, 0xc, PT ;  /* 0x0000000c0000780c */ /* 0x000fda0003f05270 */
        /* <DEDUP_REMOVED lines=10> */
[----:B-1----:R1:W3:Y:S01]  /*afa0*/  SYNCS.EXCH.64 URZ, [UR5+0x180], UR6 ;  /* 0x0001800605ff75b2 */ /* 0x0022e20008000100 */
[----:B------:R-:W-:Y:S01]  /*afb0*/  NOP ;  /* 0x0000000000007918 */ /* 0x000fe20000000000 */
.L_x_91:
[----:B------:R-:W-:Y:S01]  /*afc0*/  NOP ;  /* 0x0000000000007918 */ /* 0x000fe20000000000 */
[----:B-1----:R-:W-:Y:S05]  /*afd0*/  EXIT ;  /* 0x000000000000794d */ /* 0x002fea0003800000 */
.L_x_11:
[----:B------:R-:W-:Y:S02]  /*afe0*/  MOV R2, UR4 ;  /* 0x0000000400027c02 */ /* 0x000fe40008000f00 */
[----:B------:R-:W-:Y:S02]  /*aff0*/  MOV R6, 0x80000000 ;  /* 0x8000000000067802 */ /* 0x000fe40000000f00 */
[----:B------:R-:W-:-:S07]  /*b000*/  MOV R7, 0x80000000 ;  /* 0x8000000000077802 */ /* 0x000fce0000000f00 */
.L_x_92:
[----:B-1----:R1:W2:Y:S02]  /*b010*/  SYNCS.PHASECHK.TRANS64.TRYWAIT P0, [R2+URZ+0x90], R7 ;  /* 0x00009007020075a7 */ /* 0x0022a400080011ff */
[----:B--2---:R-:W-:Y:S05]  /*b020*/  @!P0 NANOSLEEP.SYNCS 0x989680 ;  /* 0x009896800000895d */ /* 0x004fea0003900000 */
[----:B------:R-:W2:Y:S02]  /*b030*/  @!P0 SYNCS.PHASECHK.TRANS64 P0, [R2+URZ+0x90], R7 ;  /* 0x00009007020085a7 */ /* 0x000ea400080010ff */
[----:B--2---:R-:W-:Y:S05]  /*b040*/  @!P0 BRA `(.L_x_92) ;  /* 0xfffffffc00f08947 */ /* 0x004fea000383ffff */
[----:B------:R-:W-:Y:S05]  /*b050*/  BRA `(.L_x_93) ;  /* 0xffffff5c00d07947 */ /* 0x000fea000383ffff */
.L_x_13:
[----:B------:R-:W-:Y:S01]  /*b060*/  HFMA2 R6, -RZ, RZ, -0.0 , 0 ;  /* 0x80000000ff067431 */ /* 0x000fe200000001ff */
[----:B-12---:R-:W-:Y:S02]  /*b070*/  MOV R2, UR4 ;  /* 0x0000000400027c02 */ /* 0x006fe40008000f00 */
[----:B------:R-:W-:-:S07]  /*b080*/  MOV R7, 0x80000000 ;  /* 0x8000000000077802 */ /* 0x000fce0000000f00 */
.L_x_94:
[----:B-1----:R1:W2:Y:S02]  /*b090*/  SYNCS.PHASECHK.TRANS64.TRYWAIT P0, [R2+URZ+0x8], R7 ;  /* 0x00000807020075a7 */ /* 0x0022a400080011ff */
[----:B--2---:R-:W-:Y:S05]  /*b0a0*/  @!P0 NANOSLEEP.SYNCS 0x989680 ;  /* 0x009896800000895d */ /* 0x004fea0003900000 */
[----:B------:R-:W2:Y:S02]  /*b0b0*/  @!P0 SYNCS.PHASECHK.TRANS64 P0, [R2+URZ+0x8], R7 ;  /* 0x00000807020085a7 */ /* 0x000ea400080010ff */
[----:B--2---:R-:W-:Y:S05]  /*b0c0*/  @!P0 BRA `(.L_x_94) ;  /* 0xfffffffc00f08947 */ /* 0x004fea000383ffff */
[----:B------:R-:W-:Y:S05]  /*b0d0*/  BRA `(.L_x_95) ;  /* 0xffffff6000507947 */ /* 0x000fea000383ffff */
.L_x_15:
[----:B------:R-:W-:Y:S01]  /*b0e0*/  HFMA2 R6, -RZ, RZ, -0.0 , 0 ;  /* 0x80000000ff067431 */ /* 0x000fe200000001ff */
[----:B--23--:R-:W-:Y:S02]  /*b0f0*/  MOV R2, UR4 ;  /* 0x0000000400027c02 */ /* 0x00cfe40008000f00 */
[----:B------:R-:W-:-:S07]  /*b100*/  MOV R7, 0x80000000 ;  /* 0x8000000000077802 */ /* 0x000fce0000000f00 */
.L_x_96:
[----:B-1----:R1:W2:Y:S02]  /*b110*/  SYNCS.PHASECHK.TRANS64.TRYWAIT P0, [R2+URZ+0x98], R7 ;  /* 0x00009807020075a7 */ /* 0x0022a400080011ff */
[----:B--2---:R-:W-:Y:S05]  /*b120*/  @!P0 NANOSLEEP.SYNCS 0x989680 ;  /* 0x009896800000895d */ /* 0x004fea0003900000 */
[----:B------:R-:W2:Y:S02]  /*b130*/  @!P0 SYNCS.PHASECHK.TRANS64 P0, [R2+URZ+0x98], R7 ;  /* 0x00009807020085a7 */ /* 0x000ea400080010ff */
[----:B--2---:R-:W-:Y:S05]  /*b140*/  @!P0 BRA `(.L_x_96) ;  /* 0xfffffffc00f08947 */ /* 0x004fea000383ffff */
[----:B------:R-:W-:Y:S05]  /*b150*/  BRA `(.L_x_97) ;  /* 0xffffff6000887947 */ /* 0x000fea000383ffff */
.L_x_19:
[----:B--234-:R-:W-:Y:S02]  /*b160*/  MOV R2, UR5 ;  /* 0x0000000500027c02 */ /* 0x01cfe40008000f00 */
[----:B------:R-:W-:Y:S07]  /*b170*/  MOV R6, R7 ;  /* 0x0000000700067202 */ /* 0x000fee0000000f00 */
.L_x_98:
[----:B-1----:R1:W2:Y:S02]  /*b180*/  SYNCS.PHASECHK.TRANS64.TRYWAIT P0, [R2+URZ+0x90], R7 ;  /* 0x00009007020075a7 */ /* 0x0022a400080011ff */
[----:B--2---:R-:W-:Y:S05]  /*b190*/  @!P0 NANOSLEEP.SYNCS 0x989680 ;  /* 0x009896800000895d */ /* 0x004fea0003900000 */
[----:B------:R-:W2:Y:S02]  /*b1a0*/  @!P0 SYNCS.PHASECHK.TRANS64 P0, [R2+URZ+0x90], R7 ;  /* 0x00009007020085a7 */ /* 0x000ea400080010ff */
[----:B--2---:R-:W-:Y:S05]  /*b1b0*/  @!P0 BRA `(.L_x_98) ;  /* 0xfffffffc00f08947 */ /* 0x004fea000383ffff */
[----:B------:R-:W-:Y:S05]  /*b1c0*/  BRA `(.L_x_99) ;  /* 0xffffff64006c7947 */ /* 0x000fea000383ffff */
.L_x_21:
[----:B---345:R-:W-:Y:S02]  /*b1d0*/  MOV R2, UR17 ;  /* 0x0000001100027c02 */ /* 0x038fe40008000f00 */
[-C--:B------:R-:W-:Y:S02]  /*b1e0*/  MOV R6, R5.reuse ;  /* 0x0000000500067202 */ /* 0x080fe40000000f00 */
[----:B------:R-:W-:Y:S07]  /*b1f0*/  MOV R7, R5 ;  /* 0x0000000500077202 */ /* 0x000fee0000000f00 */
.L_x_100:
[----:B-1----:R1:W2:Y:S02]  /*b200*/  SYNCS.PHASECHK.TRANS64.TRYWAIT P0, [R2+URZ+0x90], R7 ;  /* 0x00009007020075a7 */ /* 0x0022a400080011ff */
[----:B--2---:R-:W-:Y:S05]  /*b210*/  @!P0 NANOSLEEP.SYNCS 0x989680 ;  /* 0x009896800000895d */ /* 0x004fea0003900000 */
[----:B------:R-:W2:Y:S02]  /*b220*/  @!P0 SYNCS.PHASECHK.TRANS64 P0, [R2+URZ+0x90], R7 ;  /* 0x00009007020085a7 */ /* 0x000ea400080010ff */
[----:B--2---:R-:W-:Y:S05]  /*b230*/  @!P0 BRA `(.L_x_100) ;  /* 0xfffffffc00f08947 */ /* 0x004fea000383ffff */
[----:B------:R-:W-:Y:S05]  /*b240*/  BRA `(.L_x_101) ;  /* 0xffffff6400c07947 */ /* 0x000fea000383ffff */
.L_x_23:
[----:B---345:R-:W-:Y:S02]  /*b250*/  MOV R2, UR40 ;  /* 0x0000002800027c02 */ /* 0x038fe40008000f00 */
[-C--:B------:R-:W-:Y:S02]  /*b260*/  MOV R6, R5.reuse ;  /* 0x0000000500067202 */ /* 0x080fe40000000f00 */
[----:B------:R-:W-:Y:S07]  /*b270*/  MOV R7, R5 ;  /* 0x0000000500077202 */ /* 0x000fee0000000f00 */
.L_x_102:
[----:B-1----:R1:W2:Y:S02]  /*b280*/  SYNCS.PHASECHK.TRANS64.TRYWAIT P0, [R2+URZ+0x90], R7 ;  /* 0x00009007020075a7 */ /* 0x0022a400080011ff */
[----:B--2---:R-:W-:Y:S05]  /*b290*/  @!P0 NANOSLEEP.SYNCS 0x989680 ;  /* 0x009896800000895d */ /* 0x004fea0003900000 */
[----:B------:R-:W2:Y:S02]  /*b2a0*/  @!P0 SYNCS.PHASECHK.TRANS64 P0, [R2+URZ+0x90], R7 ;  /* 0x00009007020085a7 */ /* 0x000ea400080010ff */
[----:B--2---:R-:W-:Y:S05]  /*b2b0*/  @!P0 BRA `(.L_x_102) ;  /* 0xfffffffc00f08947 */ /* 0x004fea000383ffff */
[----:B------:R-:W-:Y:S05]  /*b2c0*/  BRA `(.L_x_103) ;  /* 0xffffff6800107947 */ /* 0x000fea000383ffff */
.L_x_25:
[----:B---345:R-:W-:Y:S02]  /*b2d0*/  MOV R2, UR5 ;  /* 0x0000000500027c02 */ /* 0x038fe40008000f00 */
[-C--:B------:R-:W-:Y:S02]  /*b2e0*/  MOV R6, R5.reuse ;  /* 0x0000000500067202 */ /* 0x080fe40000000f00 */
[----:B------:R-:W-:Y:S07]  /*b2f0*/  MOV R7, R5 ;  /* 0x0000000500077202 */ /* 0x000fee0000000f00 */
.L_x_104:
[----:B-1----:R1:W2:Y:S02]  /*b300*/  SYNCS.PHASECHK.TRANS64.TRYWAIT P0, [R2+URZ+0x90], R7 ;  /* 0x00009007020075a7 */ /* 0x0022a400080011ff */
[----:B--2---:R-:W-:Y:S05]  /*b310*/  @!P0 NANOSLEEP.SYNCS 0x989680 ;  /* 0x009896800000895d */ /* 0x004fea0003900000 */
[----:B------:R-:W2:Y:S02]  /*b320*/  @!P0 SYNCS.PHASECHK.TRANS64 P0, [R2+URZ+0x90], R7 ;  /* 0x00009007020085a7 */ /* 0x000ea400080010ff */
[----:B--2---:R-:W-:Y:S05]  /*b330*/  @!P0 BRA `(.L_x_104) ;  /* 0xfffffffc00f08947 */ /* 0x004fea000383ffff */
[----:B------:R-:W-:Y:S05]  /*b340*/  BRA `(.L_x_105) ;  /* 0xffffff6800387947 */ /* 0x000fea000383ffff */
.L_x_28:
[----:B-----5:R-:W-:Y:S02]  /*b350*/  MOV R2, UR8 ;  /* 0x0000000800027c02 */ /* 0x020fe40008000f00 */
[----:B------:R-:W-:-:S07]  /*b360*/  MOV R7, R6 ;  /* 0x0000000600077202 */ /* 0x000fce0000000f00 */
.L_x_106:
[----:B-1----:R1:W2:Y:S02]  /*b370*/  SYNCS.PHASECHK.TRANS64.TRYWAIT P0, [R2+URZ+0x90], R7 ;  /* 0x00009007020075a7 */ /* 0x0022a400080011ff */
[----:B--2---:R-:W-:Y:S05]  /*b380*/  @!P0 NANOSLEEP.SYNCS 0x989680 ;  /* 0x009896800000895d */ /* 0x004fea0003900000 */
[----:B------:R-:W2:Y:S02]  /*b390*/  @!P0 SYNCS.PHASECHK.TRANS64 P0, [R2+URZ+0x90], R7 ;  /* 0x00009007020085a7 */ /* 0x000ea400080010ff */
[----:B--2---:R-:W-:Y:S05]  /*b3a0*/  @!P0 BRA `(.L_x_106) ;  /* 0xfffffffc00f08947 */ /* 0x004fea000383ffff */
[----:B------:R-:W-:Y:S05]  /*b3b0*/  BRA `(.L_x_107) ;  /* 0xffffff6c00047947 */ /* 0x000fea000383ffff */
.L_x_30:
[----:B--2--5:R-:W-:Y:S02]  /*b3c0*/  MOV R2, UR38 ;  /* 0x0000002600027c02 */ /* 0x024fe40008000f00 */
[----:B------:R-:W-:-:S07]  /*b3d0*/  MOV R7, R6 ;  /* 0x0000000600077202 */ /* 0x000fce0000000f00 */
.L_x_108:
[----:B-1----:R1:W2:Y:S02]  /*b3e0*/  SYNCS.PHASECHK.TRANS64.TRYWAIT P0, [R2+URZ+0x90], R7 ;  /* 0x00009007020075a7 */ /* 0x0022a400080011ff */
[----:B--2---:R-:W-:Y:S05]  /*b3f0*/  @!P0 NANOSLEEP.SYNCS 0x989680 ;  /* 0x009896800000895d */ /* 0x004fea0003900000 */
[----:B------:R-:W2:Y:S02]  /*b400*/  @!P0 SYNCS.PHASECHK.TRANS64 P0, [R2+URZ+0x90], R7 ;  /* 0x00009007020085a7 */ /* 0x000ea400080010ff */
[----:B--2---:R-:W-:Y:S05]  /*b410*/  @!P0 BRA `(.L_x_108) ;  /* 0xfffffffc00f08947 */ /* 0x004fea000383ffff */
[----:B------:R-:W-:Y:S05]  /*b420*/  BRA `(.L_x_109) ;  /* 0xffffff6c00607947 */ /* 0x000fea000383ffff */
.L_x_32:
[----:B--2345:R-:W-:Y:S02]  /*b430*/  MOV R2, UR5 ;  /* 0x0000000500027c02 */ /* 0x03cfe40008000f00 */
[----:B------:R-:W-:-:S07]  /*b440*/  MOV R7, R6 ;  /* 0x0000000600077202 */ /* 0x000fce0000000f00 */
.L_x_110:
[----:B-1----:R1:W2:Y:S02]  /*b450*/  SYNCS.PHASECHK.TRANS64.TRYWAIT P0, [R2+URZ+0x90], R7 ;  /* 0x00009007020075a7 */ /* 0x0022a400080011ff */
[----:B--2---:R-:W-:Y:S05]  /*b460*/  @!P0 NANOSLEEP.SYNCS 0x989680 ;  /* 0x009896800000895d */ /* 0x004fea0003900000 */
[----:B------:R-:W2:Y:S02]  /*b470*/  @!P0 SYNCS.PHASECHK.TRANS64 P0, [R2+URZ+0x90], R7 ;  /* 0x00009007020085a7 */ /* 0x000ea400080010ff */
[----:B--2---:R-:W-:Y:S05]  /*b480*/  @!P0 BRA `(.L_x_110) ;  /* 0xfffffffc00f08947 */ /* 0x004fea000383ffff */
[----:B------:R-:W-:Y:S05]  /*b490*/  BRA `(.L_x_111) ;  /* 0xffffff7000747947 */ /* 0x000fea000383ffff */
.L_x_34:
[----:B------:R-:W-:-:S07]  /*b4a0*/  MOV R2, UR4 ;  /* 0x0000000400027c02 */ /* 0x000fce0008000f00 */
.L_x_112:
[----:B-1----:R1:W2:Y:S02]  /*b4b0*/  SYNCS.PHASECHK.TRANS64.TRYWAIT P0, [R2+URZ+0x8], RZ ;  /* 0x000008ff020075a7 */ /* 0x0022a400080011ff */
[----:B--2---:R-:W-:Y:S05]  /*b4c0*/  @!P0 NANOSLEEP.SYNCS 0x989680 ;  /* 0x009896800000895d */ /* 0x004fea0003900000 */
[----:B------:R-:W2:Y:S02]  /*b4d0*/  @!P0 SYNCS.PHASECHK.TRANS64 P0, [R2+URZ+0x8], RZ ;  /* 0x000008ff020085a7 */ /* 0x000ea400080010ff */
[----:B--2---:R-:W-:Y:S05]  /*b4e0*/  @!P0 BRA `(.L_x_112) ;  /* 0xfffffffc00f08947 */ /* 0x004fea000383ffff */
[----:B------:R-:W-:Y:S05]  /*b4f0*/  BRA `(.L_x_113) ;  /* 0xffffff7000787947 */ /* 0x000fea000383ffff */
.L_x_36:
[----:B--2345:R-:W-:-:S07]  /*b500*/  MOV R2, UR4 ;  /* 0x0000000400027c02 */ /* 0x03cfce0008000f00 */
.L_x_114:
[----:B-1----:R1:W2:Y:S02]  /*b510*/  SYNCS.PHASECHK.TRANS64.TRYWAIT P0, [R2+URZ+0x8], RZ ;  /* 0x000008ff020075a7 */ /* 0x0022a400080011ff */
[----:B--2---:R-:W-:Y:S05]  /*b520*/  @!P0 NANOSLEEP.SYNCS 0x989680 ;  /* 0x009896800000895d */ /* 0x004fea0003900000 */
[----:B------:R-:W2:Y:S02]  /*b530*/  @!P0 SYNCS.PHASECHK.TRANS64 P0, [R2+URZ+0x8], RZ ;  /* 0x000008ff020085a7 */ /* 0x000ea400080010ff */
[----:B--2---:R-:W-:Y:S05]  /*b540*/  @!P0 BRA `(.L_x_114) ;  /* 0xfffffffc00f08947 */ /* 0x004fea000383ffff */
[----:B------:R-:W-:Y:S05]  /*b550*/  BRA `(.L_x_35) ;  /* 0xffffff70007c7947 */ /* 0x000fea000383ffff */
.L_x_43:
[----:B------:R-:W-:-:S07]  /*b560*/  MOV R9, R8 ;  /* 0x0000000800097202 */ /* 0x000fce0000000f00 */
.L_x_115:
[----:B-1----:R1:W2:Y:S02]  /*b570*/  SYNCS.PHASECHK.TRANS64.TRYWAIT P0, [R12+URZ], R9 ;  /* 0x000000090c0075a7 */ /* 0x0022a400080011ff */
[----:B--2---:R-:W-:Y:S05]  /*b580*/  @!P0 NANOSLEEP.SYNCS 0x989680 ;  /* 0x009896800000895d */ /* 0x004fea0003900000 */
[----:B------:R-:W2:Y:S02]  /*b590*/  @!P0 SYNCS.PHASECHK.TRANS64 P0, [R12+URZ], R9 ;  /* 0x000000090c0085a7 */ /* 0x000ea400080010ff */
[----:B--2---:R-:W-:Y:S05]  /*b5a0*/  @!P0 BRA `(.L_x_115) ;  /* 0xfffffffc00f08947 */ /* 0x004fea000383ffff */
[----:B------:R-:W-:Y:S05]  /*b5b0*/  BRA `(.L_x_42) ;  /* 0xffffff7400547947 */ /* 0x000fea000383ffff */
.L_x_46:
[----:B------:R-:W-:-:S07]  /*b5c0*/  MOV R3, R2 ;  /* 0x0000000200037202 */ /* 0x000fce0000000f00 */
.L_x_116:
[----:B-1----:R1:W2:Y:S02]  /*b5d0*/  SYNCS.PHASECHK.TRANS64.TRYWAIT P0, [R8+URZ], R3 ;  /* 0x00000003080075a7 */ /* 0x0022a400080011ff */
[----:B--2---:R-:W-:Y:S05]  /*b5e0*/  @!P0 NANOSLEEP.SYNCS 0x989680 ;  /* 0x009896800000895d */ /* 0x004fea0003900000 */
[----:B------:R-:W2:Y:S02]  /*b5f0*/  @!P0 SYNCS.PHASECHK.TRANS64 P0, [R8+URZ], R3 ;  /* 0x00000003080085a7 */ /* 0x000ea400080010ff */
[----:B--2---:R-:W-:Y:S05]  /*b600*/  @!P0 BRA `(.L_x_116) ;  /* 0xfffffffc00f08947 */ /* 0x004fea000383ffff */
[----:B------:R-:W-:Y:S05]  /*b610*/  BRA `(.L_x_45) ;  /* 0xffffff7400bc7947 */ /* 0x000fea000383ffff */
.L_x_48:
[----:B------:R-:W-:-:S07]  /*b620*/  MOV R2, UR4 ;  /* 0x0000000400027c02 */ /* 0x000fce0008000f00 */
.L_x_117:
[----:B-1----:R1:W2:Y:S02]  /*b630*/  SYNCS.PHASECHK.TRANS64.TRYWAIT P0, [R2+URZ], RZ ;  /* 0x000000ff020075a7 */ /* 0x0022a400080011ff */
[----:B--2---:R-:W-:Y:S05]  /*b640*/  @!P0 NANOSLEEP.SYNCS 0x989680 ;  /* 0x009896800000895d */ /* 0x004fea0003900000 */
[----:B------:R-:W2:Y:S02]  /*b650*/  @!P0 SYNCS.PHASECHK.TRANS64 P0, [R2+URZ], RZ ;  /* 0x000000ff020085a7 */ /* 0x000ea400080010ff */
[----:B--2---:R-:W-:Y:S05]  /*b660*/  @!P0 BRA `(.L_x_117) ;  /* 0xfffffffc00f08947 */ /* 0x004fea000383ffff */
[----:B------:R-:W-:Y:S05]  /*b670*/  BRA `(.L_x_118) ;  /* 0xffffff78003c7947 */ /* 0x000fea000383ffff */
.L_x_49:
[----:B------:R-:W-:-:S07]  /*b680*/  MOV R2, UR4 ;  /* 0x0000000400027c02 */ /* 0x000fce0008000f00 */
.L_x_119:
[----:B-1----:R1:W2:Y:S02]  /*b690*/  SYNCS.PHASECHK.TRANS64.TRYWAIT P0, [R2+URZ+0x10], RZ ;  /* 0x000010ff020075a7 */ /* 0x0022a400080011ff */
[----:B--2---:R-:W-:Y:S05]  /*b6a0*/  @!P0 NANOSLEEP.SYNCS 0x989680 ;  /* 0x009896800000895d */ /* 0x004fea0003900000 */
[----:B------:R-:W2:Y:S02]  /*b6b0*/  @!P0 SYNCS.PHASECHK.TRANS64 P0, [R2+URZ+0x10], RZ ;  /* 0x000010ff020085a7 */ /* 0x000ea400080010ff */
[----:B--2---:R-:W-:Y:S05]  /*b6c0*/  @!P0 BRA `(.L_x_119) ;  /* 0xfffffffc00f08947 */ /* 0x004fea000383ffff */
[----:B------:R-:W-:Y:S05]  /*b6d0*/  BRA `(.L_x_120) ;  /* 0xffffff7c000c7947 */ /* 0x000fea000383ffff */
.L_x_51:
[----:B------:R-:W-:Y:S02]  /*b6e0*/  MOV R9, UR18 ;  /* 0x0000001200097c02 */ /* 0x000fe40008000f00 */
[----:B------:R-:W-:Y:S07]  /*b6f0*/  MOV R10, R11 ;  /* 0x0000000b000a7202 */ /* 0x000fee0000000f00 */
.L_x_121:
[----:B-1----:R1:W2:Y:S02]  /*b700*/  SYNCS.PHASECHK.TRANS64.TRYWAIT P0, [R9+URZ+0x10], R11 ;  /* 0x0000100b090075a7 */ /* 0x0022a400080011ff */
[----:B--2---:R-:W-:Y:S05]  /*b710*/  @!P0 NANOSLEEP.SYNCS 0x989680 ;  /* 0x009896800000895d */ /* 0x004fea0003900000 */
[----:B------:R-:W2:Y:S02]  /*b720*/  @!P0 SYNCS.PHASECHK.TRANS64 P0, [R9+URZ+0x10], R11 ;  /* 0x0000100b090085a7 */ /* 0x000ea400080010ff */
[----:B--2---:R-:W-:Y:S05]  /*b730*/  @!P0 BRA `(.L_x_121) ;  /* 0xfffffffc00f08947 */ /* 0x004fea000383ffff */
[----:B------:R-:W-:Y:S05]  /*b740*/  BRA `(.L_x_122) ;  /* 0xffffff7c00c07947 */ /* 0x000fea000383ffff */
.L_x_52:
[----:B------:R-:W-:Y:S02]  /*b750*/  MOV R9, UR4 ;  /* 0x0000000400097c02 */ /* 0x000fe40008000f00 */
[----:B------:R-:W-:Y:S07]  /*b760*/  MOV R13, R12 ;  /* 0x0000000c000d7202 */ /* 0x000fee0000000f00 */
.L_x_123:
[----:B-1----:R1:W2:Y:S02]  /*b770*/  SYNCS.PHASECHK.TRANS64.TRYWAIT P0, [R9+URZ+0x118], R13 ;  /* 0x0001180d090075a7 */ /* 0x0022a400080011ff */
[----:B--2---:R-:W-:Y:S05]  /*b780*/  @!P0 NANOSLEEP.SYNCS 0x989680 ;  /* 0x009896800000895d */ /* 0x004fea0003900000 */
[----:B------:R-:W2:Y:S02]  /*b790*/  @!P0 SYNCS.PHASECHK.TRANS64 P0, [R9+URZ+0x118], R13 ;  /* 0x0001180d090085a7 */ /* 0x000ea400080010ff */
[----:B--2---:R-:W-:Y:S05]  /*b7a0*/  @!P0 BRA `(.L_x_123) ;  /* 0xfffffffc00f08947 */ /* 0x004fea000383ffff */
[----:B------:R-:W-:Y:S05]  /*b7b0*/  BRA `(.L_x_124) ;  /* 0xffffff8000087947 */ /* 0x000fea000383ffff */
.L_x_53:
[----:B------:R-:W-:Y:S02]  /*b7c0*/  MOV R9, UR4 ;  /* 0x0000000400097c02 */ /* 0x000fe40008000f00 */
[----:B------:R-:W-:Y:S07]  /*b7d0*/  MOV R13, R12 ;  /* 0x0000000c000d7202 */ /* 0x000fee0000000f00 */
.L_x_125:
[----:B-1----:R1:W2:Y:S02]  /*b7e0*/  SYNCS.PHASECHK.TRANS64.TRYWAIT P0, [R9+URZ+0x120], R13 ;  /* 0x0001200d090075a7 */ /* 0x0022a400080011ff */
[----:B--2---:R-:W-:Y:S05]  /*b7f0*/  @!P0 NANOSLEEP.SYNCS 0x989680 ;  /* 0x009896800000895d */ /* 0x004fea0003900000 */
[----:B------:R-:W2:Y:S02]  /*b800*/  @!P0 SYNCS.PHASECHK.TRANS64 P0, [R9+URZ+0x120], R13 ;  /* 0x0001200d090085a7 */ /* 0x000ea400080010ff */
[----:B--2---:R-:W-:Y:S05]  /*b810*/  @!P0 BRA `(.L_x_125) ;  /* 0xfffffffc00f08947 */ /* 0x004fea000383ffff */
[----:B------:R-:W-:Y:S05]  /*b820*/  BRA `(.L_x_126) ;  /* 0xffffff8000307947 */ /* 0x000fea000383ffff */
.L_x_54:
[----:B-1----:R-:W-:Y:S02]  /*b830*/  MOV R9, UR30 ;  /* 0x0000001e00097c02 */ /* 0x002fe40008000f00 */
[----:B------:R-:W-:Y:S07]  /*b840*/  MOV R10, R11 ;  /* 0x0000000b000a7202 */ /* 0x000fee0000000f00 */
.L_x_127:
[----:B-1----:R1:W2:Y:S02]  /*b850*/  SYNCS.PHASECHK.TRANS64.TRYWAIT P0, [R9+URZ+0x10], R11 ;  /* 0x0000100b090075a7 */ /* 0x0022a400080011ff */
[----:B--2---:R-:W-:Y:S05]  /*b860*/  @!P0 NANOSLEEP.SYNCS 0x989680 ;  /* 0x009896800000895d */ /* 0x004fea0003900000 */
[----:B------:R-:W2:Y:S02]  /*b870*/  @!P0 SYNCS.PHASECHK.TRANS64 P0, [R9+URZ+0x10], R11 ;  /* 0x0000100b090085a7 */ /* 0x000ea400080010ff */
[----:B--2---:R-:W-:Y:S05]  /*b880*/  @!P0 BRA `(.L_x_127) ;  /* 0xfffffffc00f08947 */ /* 0x004fea000383ffff */
[----:B------:R-:W-:Y:S05]  /*b890*/  BRA `(.L_x_128) ;  /* 0xffffff80002c7947 */ /* 0x000fea000383ffff */
.L_x_56:
[----:B-1----:R-:W-:Y:S02]  /*b8a0*/  MOV R2, UR7 ;  /* 0x0000000700027c02 */ /* 0x002fe40008000f00 */
[----:B------:R-:W-:-:S07]  /*b8b0*/  MOV R15, R14 ;  /* 0x0000000e000f7202 */ /* 0x000fce0000000f00 */
.L_x_129:
[----:B-1----:R1:W2:Y:S02]  /*b8c0*/  SYNCS.PHASECHK.TRANS64.TRYWAIT P0, [R2+URZ+0x10], R15 ;  /* 0x0000100f020075a7 */ /* 0x0022a400080011ff */
[----:B--2---:R-:W-:Y:S05]  /*b8d0*/  @!P0 NANOSLEEP.SYNCS 0x989680 ;  /* 0x009896800000895d */ /* 0x004fea0003900000 */
[----:B------:R-:W2:Y:S02]  /*b8e0*/  @!P0 SYNCS.PHASECHK.TRANS64 P0, [R2+URZ+0x10], R15 ;  /* 0x0000100f020085a7 */ /* 0x000ea400080010ff */
[----:B--2---:R-:W-:Y:S05]  /*b8f0*/  @!P0 BRA `(.L_x_129) ;  /* 0xfffffffc00f08947 */ /* 0x004fea000383ffff */
[----:B------:R-:W-:Y:S05]  /*b900*/  BRA `(.L_x_130) ;  /* 0xffffff8000dc7947 */ /* 0x000fea000383ffff */
.L_x_57:
[----:B------:R-:W-:Y:S02]  /*b910*/  MOV R3, UR4 ;  /* 0x0000000400037c02 */ /* 0x000fe40008000f00 */
[----:B------:R-:W-:-:S07]  /*b920*/  MOV R7, R6 ;  /* 0x0000000600077202 */ /* 0x000fce0000000f00 */
.L_x_131:
[----:B-1----:R1:W2:Y:S02]  /*b930*/  SYNCS.PHASECHK.TRANS64.TRYWAIT P0, [R3+URZ+0x118], R7 ;  /* 0x00011807030075a7 */ /* 0x0022a400080011ff */
[----:B--2---:R-:W-:Y:S05]  /*b940*/  @!P0 NANOSLEEP.SYNCS 0x989680 ;  /* 0x009896800000895d */ /* 0x004fea0003900000 */
[----:B------:R-:W2:Y:S02]  /*b950*/  @!P0 SYNCS.PHASECHK.TRANS64 P0, [R3+URZ+0x118], R7 ;  /* 0x00011807030085a7 */ /* 0x000ea400080010ff */
[----:B--2---:R-:W-:Y:S05]  /*b960*/  @!P0 BRA `(.L_x_131) ;  /* 0xfffffffc00f08947 */ /* 0x004fea000383ffff */
[----:B------:R-:W-:Y:S05]  /*b970*/  BRA `(.L_x_132) ;  /* 0xffffff8400247947 */ /* 0x000fea000383ffff */
.L_x_58:
[----:B------:R-:W-:Y:S02]  /*b980*/  MOV R2, UR4 ;  /* 0x0000000400027c02 */ /* 0x000fe40008000f00 */
[----:B------:R-:W-:-:S07]  /*b990*/  MOV R7, R6 ;  /* 0x0000000600077202 */ /* 0x000fce0000000f00 */
.L_x_133:
[----:B-1----:R1:W2:Y:S02]  /*b9a0*/  SYNCS.PHASECHK.TRANS64.TRYWAIT P0, [R2+URZ+0x120], R7 ;  /* 0x00012007020075a7 */ /* 0x0022a400080011ff */
[----:B--2---:R-:W-:Y:S05]  /*b9b0*/  @!P0 NANOSLEEP.SYNCS 0x989680 ;  /* 0x009896800000895d */ /* 0x004fea0003900000 */
[----:B------:R-:W2:Y:S02]  /*b9c0*/  @!P0 SYNCS.PHASECHK.TRANS64 P0, [R2+URZ+0x120], R7 ;  /* 0x00012007020085a7 */ /* 0x000ea400080010ff */
[----:B--2---:R-:W-:Y:S05]  /*b9d0*/  @!P0 BRA `(.L_x_133) ;  /* 0xfffffffc00f08947 */ /* 0x004fea000383ffff */
[----:B------:R-:W-:Y:S05]  /*b9e0*/  BRA `(.L_x_134) ;  /* 0xffffff84005c7947 */ /* 0x000fea000383ffff */
.L_x_59:
[----:B------:R-:W-:-:S07]  /*b9f0*/  MOV R3, UR4 ;  /* 0x0000000400037c02 */ /* 0x000fce0008000f00 */
.L_x_135:
[----:B-1----:R1:W2:Y:S02]  /*ba00*/  SYNCS.PHASECHK.TRANS64.TRYWAIT P0, [R3+URZ+0x180], RZ ;  /* 0x000180ff030075a7 */ /* 0x0022a400080011ff */
[----:B--2---:R-:W-:Y:S05]  /*ba10*/  @!P0 NANOSLEEP.SYNCS 0x989680 ;  /* 0x009896800000895d */ /* 0x004fea0003900000 */
[----:B------:R-:W2:Y:S02]  /*ba20*/  @!P0 SYNCS.PHASECHK.TRANS64 P0, [R3+URZ+0x180], RZ ;  /* 0x000180ff030085a7 */ /* 0x000ea400080010ff */
[----:B--2---:R-:W-:Y:S05]  /*ba30*/  @!P0 BRA `(.L_x_135) ;  /* 0xfffffffc00f08947 */ /* 0x004fea000383ffff */
[----:B------:R-:W-:Y:S05]  /*ba40*/  BRA `(.L_x_136) ;  /* 0xffffff84009c7947 */ /* 0x000fea000383ffff */
.L_x_66:
[----:B----45:R-:W-:-:S07]  /*ba50*/  MOV R2, UR4 ;  /* 0x0000000400027c02 */ /* 0x030fce0008000f00 */
.L_x_137:
[----:B-1----:R1:W2:Y:S02]  /*ba60*/  SYNCS.PHASECHK.TRANS64.TRYWAIT P1, [R2+URZ+0x150], RZ ;  /* 0x000150ff020075a7 */ /* 0x0022a400080211ff */
[----:B--2---:R-:W-:Y:S05]  /*ba70*/  @!P1 NANOSLEEP.SYNCS 0x989680 ;  /* 0x009896800000995d */ /* 0x004fea0003900000 */
[----:B------:R-:W2:Y:S02]  /*ba80*/  @!P1 SYNCS.PHASECHK.TRANS64 P1, [R2+URZ+0x150], RZ ;  /* 0x000150ff020095a7 */ /* 0x000ea400080210ff */
[----:B--2---:R-:W-:Y:S05]  /*ba90*/  @!P1 BRA `(.L_x_137) ;  /* 0xfffffffc00f09947 */ /* 0x004fea000383ffff */
[----:B------:R-:W-:Y:S05]  /*baa0*/  BRA `(.L_x_138) ;  /* 0xffffff8800a47947 */ /* 0x000fea000383ffff */
.L_x_69:
[----:B------:R-:W-:Y:S01]  /*bab0*/  HFMA2 R6, -RZ, RZ, -0.0 , 0 ;  /* 0x80000000ff067431 */ /* 0x000fe200000001ff */
[----:B------:R-:W-:Y:S02]  /*bac0*/  MOV R2, UR7 ;  /* 0x0000000700027c02 */ /* 0x000fe40008000f00 */
[----:B------:R-:W-:-:S07]  /*bad0*/  MOV R7, 0x80000000 ;  /* 0x8000000000077802 */ /* 0x000fce0000000f00 */
.L_x_139:
[----:B-1----:R1:W2:Y:S02]  /*bae0*/  SYNCS.PHASECHK.TRANS64.TRYWAIT P0, [R2+URZ+0x148], R7 ;  /* 0x00014807020075a7 */ /* 0x0022a400080011ff */
[----:B--2---:R-:W-:Y:S05]  /*baf0*/  @!P0 NANOSLEEP.SYNCS 0x989680 ;  /* 0x009896800000895d */ /* 0x004fea0003900000 */
[----:B------:R-:W2:Y:S02]  /*bb00*/  @!P0 SYNCS.PHASECHK.TRANS64 P0, [R2+URZ+0x148], R7 ;  /* 0x00014807020085a7 */ /* 0x000ea400080010ff */
[----:B--2---:R-:W-:Y:S05]  /*bb10*/  @!P0 BRA `(.L_x_139) ;  /* 0xfffffffc00f08947 */ /* 0x004fea000383ffff */
[----:B------:R-:W-:Y:S05]  /*bb20*/  BRA `(.L_x_140) ;  /* 0xffffff8800d07947 */ /* 0x000fea000383ffff */
.L_x_70:
[----:B------:R-:W-:-:S07]  /*bb30*/  MOV R3, UR7 ;  /* 0x0000000700037c02 */ /* 0x000fce0008000f00 */
.L_x_141:
[----:B-1----:R1:W2:Y:S02]  /*bb40*/  SYNCS.PHASECHK.TRANS64.TRYWAIT P0, [R3+URZ+0x110], RZ ;  /* 0x000110ff030075a7 */ /* 0x0022a400080011ff */
[----:B--2---:R-:W-:Y:S05]  /*bb50*/  @!P0 NANOSLEEP.SYNCS 0x989680 ;  /* 0x009896800000895d */ /* 0x004fea0003900000 */
[----:B------:R-:W2:Y:S02]  /*bb60*/  @!P0 SYNCS.PHASECHK.TRANS64 P0, [R3+URZ+0x110], RZ ;  /* 0x000110ff030085a7 */ /* 0x000ea400080010ff */
[----:B--2---:R-:W-:Y:S05]  /*bb70*/  @!P0 BRA `(.L_x_141) ;  /* 0xfffffffc00f08947 */ /* 0x004fea000383ffff */
[----:B------:R-:W-:Y:S05]  /*bb80*/  BRA `(.L_x_142) ;  /* 0xffffff8c00007947 */ /* 0x000fea000383ffff */
.L_x_71:
[----:B------:R-:W-:-:S07]  /*bb90*/  MOV R4, UR7 ;  /* 0x0000000700047c02 */ /* 0x000fce0008000f00 */
.L_x_143:
[----:B-1----:R1:W2:Y:S02]  /*bba0*/  SYNCS.PHASECHK.TRANS64.TRYWAIT P0, [R4+URZ+0x148], RZ ;  /* 0x000148ff040075a7 */ /* 0x0022a400080011ff */
[----:B--2---:R-:W-:Y:S05]  /*bbb0*/  @!P0 NANOSLEEP.SYNCS 0x989680 ;  /* 0x009896800000895d */ /* 0x004fea0003900000 */
[----:B------:R-:W2:Y:S02]  /*bbc0*/  @!P0 SYNCS.PHASECHK.TRANS64 P0, [R4+URZ+0x148], RZ ;  /* 0x000148ff040085a7 */ /* 0x000ea400080010ff */
[----:B--2---:R-:W-:Y:S05]  /*bbd0*/  @!P0 BRA `(.L_x_143) ;  /* 0xfffffffc00f08947 */ /* 0x004fea000383ffff */
[----:B------:R-:W-:Y:S05]  /*bbe0*/  BRA `(.L_x_144) ;  /* 0xffffffb000e87947 */ /* 0x000fea000383ffff */
.L_x_73:
[----:B-1----:R-:W-:Y:S02]  /*bbf0*/  MOV R4, UR7 ;  /* 0x0000000700047c02 */ /* 0x002fe40008000f00 */
[----:B------:R-:W-:-:S07]  /*bc00*/  MOV R7, R6 ;  /* 0x0000000600077202 */ /* 0x000fce0000000f00 */
.L_x_145:
[----:B-1----:R1:W2:Y:S02]  /*bc10*/  SYNCS.PHASECHK.TRANS64.TRYWAIT P0, [R4+URZ+0x110], R7 ;  /* 0x00011007040075a7 */ /* 0x0022a400080011ff */
[----:B--2---:R-:W-:Y:S05]  /*bc20*/  @!P0 NANOSLEEP.SYNCS 0x989680 ;  /* 0x009896800000895d */ /* 0x004fea0003900000 */
[----:B------:R-:W2:Y:S02]  /*bc30*/  @!P0 SYNCS.PHASECHK.TRANS64 P0, [R4+URZ+0x110], R7 ;  /* 0x00011007040085a7 */ /* 0x000ea400080010ff */
[----:B--2---:R-:W-:Y:S05]  /*bc40*/  @!P0 BRA `(.L_x_145) ;  /* 0xfffffffc00f08947 */ /* 0x004fea000383ffff */
[----:B------:R-:W-:Y:S05]  /*bc50*/  BRA `(.L_x_146) ;  /* 0xffffffb400107947 */ /* 0x000fea000383ffff */
.L_x_74:
[----:B------:R-:W-:Y:S02]  /*bc60*/  MOV R4, UR7 ;  /* 0x0000000700047c02 */ /* 0x000fe40008000f00 */
[----:B------:R-:W-:-:S07]  /*bc70*/  MOV R38, R39 ;  /* 0x0000002700267202 */ /* 0x000fce0000000f00 */
.L_x_147:
[----:B-1----:R1:W2:Y:S02]  /*bc80*/  SYNCS.PHASECHK.TRANS64.TRYWAIT P0, [R4+URZ+0x148], R39 ;  /* 0x00014827040075a7 */ /* 0x0022a400080011ff */
[----:B--2---:R-:W-:Y:S05]  /*bc90*/  @!P0 NANOSLEEP.SYNCS 0x989680 ;  /* 0x009896800000895d */ /* 0x004fea0003900000 */
[----:B------:R-:W2:Y:S02]  /*bca0*/  @!P0 SYNCS.PHASECHK.TRANS64 P0, [R4+URZ+0x148], R39 ;  /* 0x00014827040085a7 */ /* 0x000ea400080010ff */
[----:B--2---:R-:W-:Y:S05]  /*bcb0*/  @!P0 BRA `(.L_x_147) ;  /* 0xfffffffc00f08947 */ /* 0x004fea000383ffff */
[----:B------:R-:W-:Y:S05]  /*bcc0*/  BRA `(.L_x_148) ;  /* 0xffffffd000987947 */ /* 0x000fea000383ffff */
.L_x_76:
[----:B------:R-:W-:Y:S02]  /*bcd0*/  MOV R3, UR4 ;  /* 0x0000000400037c02 */ /* 0x000fe40008000f00 */
[----:B------:R-:W-:-:S07]  /*bce0*/  MOV R153, R152 ;  /* 0x0000009800997202 */ /* 0x000fce0000000f00 */
.L_x_149:
[----:B--2---:R2:W3:Y:S02]  /*bcf0*/  SYNCS.PHASECHK.TRANS64.TRYWAIT P0, [R3+URZ+0x148], R153 ;  /* 0x00014899030075a7 */ /* 0x0044e400080011ff */
[----:B---3--:R-:W-:Y:S05]  /*bd00*/  @!P0 NANOSLEEP.SYNCS 0x989680 ;  /* 0x009896800000895d */ /* 0x008fea0003900000 */
[----:B------:R-:W3:Y:S02]  /*bd10*/  @!P0 SYNCS.PHASECHK.TRANS64 P0, [R3+URZ+0x148], R153 ;  /* 0x00014899030085a7 */ /* 0x000ee400080010ff */
[----:B---3--:R-:W-:Y:S05]  /*bd20*/  @!P0 BRA `(.L_x_149) ;  /* 0xfffffffc00f08947 */ /* 0x008fea000383ffff */
[----:B------:R-:W-:Y:S05]  /*bd30*/  BRA `(.L_x_150) ;  /* 0xffffffd400d07947 */ /* 0x000fea000383ffff */
.L_x_84:
[----:B-1----:R1:W2:Y:S02]  /*bd40*/  SYNCS.PHASECHK.TRANS64.TRYWAIT P0, [R2+URZ+0x130], RZ ;  /* 0x000130ff020075a7 */ /* 0x0022a400080011ff */
[----:B--2---:R-:W-:Y:S05]  /*bd50*/  @!P0 NANOSLEEP.SYNCS 0x989680 ;  /* 0x009896800000895d */ /* 0x004fea0003900000 */
[----:B------:R-:W2:Y:S02]  /*bd60*/  @!P0 SYNCS.PHASECHK.TRANS64 P0, [R2+URZ+0x130], RZ ;  /* 0x000130ff020085a7 */ /* 0x000ea400080010ff */
[----:B--2---:R-:W-:Y:S05]  /*bd70*/  @!P0 BRA `(.L_x_84) ;  /* 0xfffffffc00f08947 */ /* 0x004fea000383ffff */
[----:B------:R-:W-:Y:S05]  /*bd80*/  BRA `(.L_x_151) ;  /* 0xffffffe0007c7947 */ /* 0x000fea000383ffff */
.L_x_85:
[----:B------:R-:W-:Y:S01]  /*bd90*/  HFMA2 R4, -RZ, RZ, -0.0 , 0 ;  /* 0x80000000ff047431 */ /* 0x000fe200000001ff */
[----:B------:R-:W-:-:S07]  /*bda0*/  MOV R5, 0x80000000 ;  /* 0x8000000000057802 */ /* 0x000fce0000000f00 */
.L_x_152:
[----:B--2---:R2:W4:Y:S02]  /*bdb0*/  SYNCS.PHASECHK.TRANS64.TRYWAIT P0, [R2+URZ+0x158], R5 ;  /* 0x00015805020075a7 */ /* 0x00452400080011ff */
[----:B----4-:R-:W-:Y:S05]  /*bdc0*/  @!P0 NANOSLEEP.SYNCS 0x989680 ;  /* 0x009896800000895d */ /* 0x010fea0003900000 */
[----:B------:R-:W4:Y:S02]  /*bdd0*/  @!P0 SYNCS.PHASECHK.TRANS64 P0, [R2+URZ+0x158], R5 ;  /* 0x00015805020085a7 */ /* 0x000f2400080010ff */
[----:B----4-:R-:W-:Y:S05]  /*bde0*/  @!P0 BRA `(.L_x_152) ;  /* 0xfffffffc00f08947 */ /* 0x010fea000383ffff */
[----:B------:R-:W-:Y:S05]  /*bdf0*/  BRA `(.L_x_153) ;  /* 0xffffffe0007c7947 */ /* 0x000fea000383ffff */
.L_x_88:
[----:B--2---:R2:W4:Y:S02]  /*be00*/  SYNCS.PHASECHK.TRANS64.TRYWAIT P0, [R2+URZ+0x158], RZ ;  /* 0x000158ff020075a7 */ /* 0x00452400080011ff */
[----:B----4-:R-:W-:Y:S05]  /*be10*/  @!P0 NANOSLEEP.SYNCS 0x989680 ;  /* 0x009896800000895d */ /* 0x010fea0003900000 */
[----:B------:R-:W4:Y:S02]  /*be20*/  @!P0 SYNCS.PHASECHK.TRANS64 P0, [R2+URZ+0x158], RZ ;  /* 0x000158ff020085a7 */ /* 0x000f2400080010ff */
[----:B----4-:R-:W-:Y:S05]  /*be30*/  @!P0 BRA `(.L_x_88) ;  /* 0xfffffffc00f08947 */ /* 0x010fea000383ffff */
[----:B------:R-:W-:Y:S05]  /*be40*/  BRA `(.L_x_154) ;  /* 0xffffffec00ec7947 */ /* 0x000fea000383ffff */
        .weak           $__internal_0_$__cuda_sm10x_tcgen05_guardrail_trap_col_being_dealloced_not_returned_by_alloc
        .type           $__internal_0_$__cuda_sm10x_tcgen05_guardrail_trap_col_being_dealloced_not_returned_by_alloc,@function
        .size           $__internal_0_$__cuda_sm10x_tcgen05_guardrail_trap_col_being_dealloced_not_returned_by_alloc,($__internal_1_$__cuda_sm10x_tcgen05_guardrail_trap_phase_invalid_during_alloc - $__internal_0_$__cuda_sm10x_tcgen05_guardrail_trap_col_being_dealloced_not_returned_by_alloc)
$__internal_0_$__cuda_sm10x_tcgen05_guardrail_trap_col_being_dealloced_not_returned_by_alloc:
[----:B------:R-:W-:Y:S05]  /*be50*/  BPT.TRAP 0x1 ;  /* 0x000000040000795c */ /* 0x000fea0000300000 */
[----:B------:R-:W-:-:S04]  /*be60*/  HFMA2 R3, -RZ, RZ, 0, 0 ;  /* 0x00000000ff037431 */ /* 0x000fc800000001ff */
[----:B------:R-:W-:Y:S05]  /*be70*/  RET.REL.NODEC R2 `(kernel_cutlass_kernel_flash_attncuteflash_fwd_sm100FlashAttentionForwardSm100_object_at__tensor0000o19211101213_tensor0000o19211101213_tensor0000o12810111213_tensor0000o12811101213_tensor_0) ;  /* 0xffffff4002607950 */ /* 0x000fea0003c3ffff */
        .weak           $__internal_1_$__cuda_sm10x_tcgen05_guardrail_trap_phase_invalid_during_alloc
        .type           $__internal_1_$__cuda_sm10x_tcgen05_guardrail_trap_phase_invalid_during_alloc,@function
        .size           $__internal_1_$__cuda_sm10x_tcgen05_guardrail_trap_phase_invalid_during_alloc,($__internal_2_$__cuda_sm10x_tcgen05_guardrail_trap_unallocated_columns_being_dealloced - $__internal_1_$__cuda_sm10x_tcgen05_guardrail_trap_phase_invalid_during_alloc)
$__internal_1_$__cuda_sm10x_tcgen05_guardrail_trap_phase_invalid_during_alloc:
[----:B------:R-:W-:Y:S05]  /*be80*/  BPT.TRAP 0x1 ;  /* 0x000000040000795c */ /* 0x000fea0000300000 */
[----:B------:R-:W-:-:S04]  /*be90*/  MOV R3, 0x0 ;  /* 0x0000000000037802 */ /* 0x000fc80000000f00 */
[----:B------:R-:W-:Y:S05]  /*bea0*/  RET.REL.NODEC R2 `(kernel_cutlass_kernel_flash_attncuteflash_fwd_sm100FlashAttentionForwardSm100_object_at__tensor0000o19211101213_tensor0000o19211101213_tensor0000o12810111213_tensor0000o12811101213_tensor_0) ;  /* 0xffffff4002547950 */ /* 0x000fea0003c3ffff */
        .weak           $__internal_2_$__cuda_sm10x_tcgen05_guardrail_trap_unallocated_columns_being_dealloced
        .type           $__internal_2_$__cuda_sm10x_tcgen05_guardrail_trap_unallocated_columns_being_dealloced,@function
        .size           $__internal_2_$__cuda_sm10x_tcgen05_guardrail_trap_unallocated_columns_being_dealloced,(.L_x_173 - $__internal_2_$__cuda_sm10x_tcgen05_guardrail_trap_unallocated_columns_being_dealloced)
$__internal_2_$__cuda_sm10x_tcgen05_guardrail_trap_unallocated_columns_being_dealloced:
[----:B------:R-:W-:Y:S05]  /*beb0*/  BPT.TRAP 0x1 ;  /* 0x000000040000795c */ /* 0x000fea0000300000 */
[----:B------:R-:W-:-:S04]  /*bec0*/  HFMA2 R3, -RZ, RZ, 0, 0 ;  /* 0x00000000ff037431 */ /* 0x000fc800000001ff */
[----:B------:R-:W-:Y:S05]  /*bed0*/  RET.REL.NODEC R2 `(kernel_cutlass_kernel_flash_attncuteflash_fwd_sm100FlashAttentionForwardSm100_object_at__tensor0000o19211101213_tensor0000o19211101213_tensor0000o12810111213_tensor0000o12811101213_tensor_0) ;  /* 0xffffff4002487950 */ /* 0x000fea0003c3ffff */
.L_x_155:
[----:B------:R-:W-:-:S00]  /*bee0*/  BRA `(.L_x_155) ;  /* 0xfffffffc00fc7947 */ /* 0x000fc0000383ffff */
[----:B------:R-:W-:-:S00]  /*bef0*/  NOP ;  /* 0x0000000000007918 */ /* 0x000fc00000000000 */
        /* <DEDUP_REMOVED lines=8> */
.L_x_173:


//--------------------- .nv.shared.kernel_cutlass_kernel_flash_attncuteflash_fwd_sm100FlashAttentionForwardSm100_object_at__tensor0000o19211101213_tensor0000o19211101213_tensor0000o12810111213_tensor0000o12811101213_tensor_0 --------------------------
	.section	.nv.shared.kernel_cutlass_kernel_flash_attncuteflash_fwd_sm100FlashAttentionForwardSm100_object_at__tensor0000o19211101213_tensor0000o19211101213_tensor0000o12810111213_tensor0000o12811101213_tensor_0,"aw",@nobits
	.sectionflags	@""
	.align	1024
	.zero		1024


//--------------------- .nv.shared.reserved.0     --------------------------
	.section	.nv.shared.reserved.0,"aw",@nobits
	.align	8
	.weak		__nv_reservedSMEM_offset_0_alias
	.size		__nv_reservedSMEM_offset_0_alias, 0, 64
	.other		__nv_reservedSMEM_offset_0_alias,@"STO_CUDA_RESERVED_SHARED STV_DEFAULT"
__nv_reservedSMEM_offset_0_alias:
	.zero		0
.nv.shared.reserved.0:
	.zero		64
	.weak		__nv_reservedSMEM_allocation_phase
	.type		__nv_reservedSMEM_allocation_phase,@object
	.size		__nv_reservedSMEM_allocation_phase,(.L_0 - __nv_reservedSMEM_allocation_phase)
__nv_reservedSMEM_allocation_phase:
	.zero		1
.L_0:
	.zero		7
	.weak		__nv_reservedSMEM_devtool_atexit_pc
	.type		__nv_reservedSMEM_devtool_atexit_pc,@object
	.size		__nv_reservedSMEM_devtool_atexit_pc,(__nv_reservedSMEM_allocation_mask - __nv_reservedSMEM_devtool_atexit_pc)
__nv_reservedSMEM_devtool_atexit_pc:
	.zero		8
	.weak		__nv_reservedSMEM_allocation_mask
	.type		__nv_reservedSMEM_allocation_mask,@object
	.size		__nv_reservedSMEM_allocation_mask,(.L_2 - __nv_reservedSMEM_allocation_mask)
__nv_reservedSMEM_allocation_mask:
	.zero		4
.L_2:
	.zero		4
	.weak		__nv_reservedSMEM_tmem_allocation_pipeline_mbarrier
	.type		__nv_reservedSMEM_tmem_allocation_pipeline_mbarrier,@object
	.size		__nv_reservedSMEM_tmem_allocation_pipeline_mbarrier,(__nv_reservedSMEM_tmem_allocation_pipeline_mbarrier_parity - __nv_reservedSMEM_tmem_allocation_pipeline_mbarrier)
__nv_reservedSMEM_tmem_allocation_pipeline_mbarrier:
	.zero		8
	.weak		__nv_reservedSMEM_tmem_allocation_pipeline_mbarrier_parity
	.type		__nv_reservedSMEM_tmem_allocation_pipeline_mbarrier_parity,@object
	.size		__nv_reservedSMEM_tmem_allocation_pipeline_mbarrier_parity,(.L_4 - __nv_reservedSMEM_tmem_allocation_pipeline_mbarrier_parity)
__nv_reservedSMEM_tmem_allocation_pipeline_mbarrier_parity:
	.zero		4
.L_4:


//--------------------- .nv.constant0.kernel_cutlass_kernel_flash_attncuteflash_fwd_sm100FlashAttentionForwardSm100_object_at__tensor0000o19211101213_tensor0000o19211101213_tensor0000o12810111213_tensor0000o12811101213_tensor_0 --------------------------
	.section	.nv.constant0.kernel_cutlass_kernel_flash_attncuteflash_fwd_sm100FlashAttentionForwardSm100_object_at__tensor0000o19211101213_tensor0000o19211101213_tensor0000o12810111213_tensor0000o12811101213_tensor_0,"a",@progbits
	.sectionflags	@""
	.align	4
.nv.constant0.kernel_cutlass_kernel_flash_attncuteflash_fwd_sm100FlashAttentionForwardSm100_object_at__tensor0000o19211101213_tensor0000o19211101213_tensor0000o12810111213_tensor0000o12811101213_tensor_0:
	.zero		1580


//--------------------- SYMBOLS --------------------------

	.type		.nv.reservedSmem.offset0,@object
	.size		.nv.reservedSmem.offset0,0x4
	.type		.nv.reservedSmem.cap,@object
	.size		.nv.reservedSmem.cap,0x4
